//
// Generated by NVIDIA NVVM Compiler
//
// Compiler Build ID: CL-36424714
// Cuda compilation tools, release 13.0, V13.0.88
// Based on NVVM 20.0.0
//

.version 9.0
.target sm_100
.address_size 64

	// .globl	_ZN3cub18CUB_300001_SM_10006detail11EmptyKernelIvEEvv
.global .align 1 .b8 _ZN34_INTERNAL_1be2cdba_4_k_cu_7abb5bce4cuda3std3__45__cpo5beginE[1];
.global .align 1 .b8 _ZN34_INTERNAL_1be2cdba_4_k_cu_7abb5bce4cuda3std3__45__cpo3endE[1];
.global .align 1 .b8 _ZN34_INTERNAL_1be2cdba_4_k_cu_7abb5bce4cuda3std3__45__cpo6cbeginE[1];
.global .align 1 .b8 _ZN34_INTERNAL_1be2cdba_4_k_cu_7abb5bce4cuda3std3__45__cpo4cendE[1];
.global .align 1 .b8 _ZN34_INTERNAL_1be2cdba_4_k_cu_7abb5bce4cuda3std3__45__cpo6rbeginE[1];
.global .align 1 .b8 _ZN34_INTERNAL_1be2cdba_4_k_cu_7abb5bce4cuda3std3__45__cpo4rendE[1];
.global .align 1 .b8 _ZN34_INTERNAL_1be2cdba_4_k_cu_7abb5bce4cuda3std3__45__cpo7crbeginE[1];
.global .align 1 .b8 _ZN34_INTERNAL_1be2cdba_4_k_cu_7abb5bce4cuda3std3__45__cpo5crendE[1];
.global .align 1 .b8 _ZN34_INTERNAL_1be2cdba_4_k_cu_7abb5bce4cuda3std3__436_GLOBAL__N__1be2cdba_4_k_cu_7abb5bce6ignoreE[1];
.global .align 1 .b8 _ZN34_INTERNAL_1be2cdba_4_k_cu_7abb5bce4cuda3std3__419piecewise_constructE[1];
.global .align 1 .b8 _ZN34_INTERNAL_1be2cdba_4_k_cu_7abb5bce4cuda3std3__48in_placeE[1];
.global .align 1 .b8 _ZN34_INTERNAL_1be2cdba_4_k_cu_7abb5bce4cuda3std3__420unreachable_sentinelE[1];
.global .align 1 .b8 _ZN34_INTERNAL_1be2cdba_4_k_cu_7abb5bce4cuda3std3__47nulloptE[1];
.global .align 1 .b8 _ZN34_INTERNAL_1be2cdba_4_k_cu_7abb5bce4cuda3std3__48unexpectE[1];
.global .align 1 .b8 _ZN34_INTERNAL_1be2cdba_4_k_cu_7abb5bce4cuda3std6ranges3__45__cpo4swapE[1];
.global .align 1 .b8 _ZN34_INTERNAL_1be2cdba_4_k_cu_7abb5bce4cuda3std6ranges3__45__cpo9iter_moveE[1];
.global .align 1 .b8 _ZN34_INTERNAL_1be2cdba_4_k_cu_7abb5bce4cuda3std6ranges3__45__cpo5beginE[1];
.global .align 1 .b8 _ZN34_INTERNAL_1be2cdba_4_k_cu_7abb5bce4cuda3std6ranges3__45__cpo3endE[1];
.global .align 1 .b8 _ZN34_INTERNAL_1be2cdba_4_k_cu_7abb5bce4cuda3std6ranges3__45__cpo6cbeginE[1];
.global .align 1 .b8 _ZN34_INTERNAL_1be2cdba_4_k_cu_7abb5bce4cuda3std6ranges3__45__cpo4cendE[1];
.global .align 1 .b8 _ZN34_INTERNAL_1be2cdba_4_k_cu_7abb5bce4cuda3std6ranges3__45__cpo7advanceE[1];
.global .align 1 .b8 _ZN34_INTERNAL_1be2cdba_4_k_cu_7abb5bce4cuda3std6ranges3__45__cpo9iter_swapE[1];
.global .align 1 .b8 _ZN34_INTERNAL_1be2cdba_4_k_cu_7abb5bce4cuda3std6ranges3__45__cpo4nextE[1];
.global .align 1 .b8 _ZN34_INTERNAL_1be2cdba_4_k_cu_7abb5bce4cuda3std6ranges3__45__cpo4prevE[1];
.global .align 1 .b8 _ZN34_INTERNAL_1be2cdba_4_k_cu_7abb5bce4cuda3std6ranges3__45__cpo4dataE[1];
.global .align 1 .b8 _ZN34_INTERNAL_1be2cdba_4_k_cu_7abb5bce4cuda3std6ranges3__45__cpo5cdataE[1];
.global .align 1 .b8 _ZN34_INTERNAL_1be2cdba_4_k_cu_7abb5bce4cuda3std6ranges3__45__cpo4sizeE[1];
.global .align 1 .b8 _ZN34_INTERNAL_1be2cdba_4_k_cu_7abb5bce4cuda3std6ranges3__45__cpo5ssizeE[1];
.global .align 1 .b8 _ZN34_INTERNAL_1be2cdba_4_k_cu_7abb5bce4cuda3std6ranges3__45__cpo8distanceE[1];
.global .align 1 .b8 _ZN34_INTERNAL_1be2cdba_4_k_cu_7abb5bce6thrust24THRUST_300001_SM_1000_NS6system6detail10sequential3seqE[1];
.global .align 1 .b8 _ZN34_INTERNAL_1be2cdba_4_k_cu_7abb5bce6thrust24THRUST_300001_SM_1000_NS12placeholders2_1E[1];
.global .align 1 .b8 _ZN34_INTERNAL_1be2cdba_4_k_cu_7abb5bce6thrust24THRUST_300001_SM_1000_NS12placeholders2_2E[1];
.global .align 1 .b8 _ZN34_INTERNAL_1be2cdba_4_k_cu_7abb5bce6thrust24THRUST_300001_SM_1000_NS12placeholders2_3E[1];
.global .align 1 .b8 _ZN34_INTERNAL_1be2cdba_4_k_cu_7abb5bce6thrust24THRUST_300001_SM_1000_NS12placeholders2_4E[1];
.global .align 1 .b8 _ZN34_INTERNAL_1be2cdba_4_k_cu_7abb5bce6thrust24THRUST_300001_SM_1000_NS12placeholders2_5E[1];
.global .align 1 .b8 _ZN34_INTERNAL_1be2cdba_4_k_cu_7abb5bce6thrust24THRUST_300001_SM_1000_NS12placeholders2_6E[1];
.global .align 1 .b8 _ZN34_INTERNAL_1be2cdba_4_k_cu_7abb5bce6thrust24THRUST_300001_SM_1000_NS12placeholders2_7E[1];
.global .align 1 .b8 _ZN34_INTERNAL_1be2cdba_4_k_cu_7abb5bce6thrust24THRUST_300001_SM_1000_NS12placeholders2_8E[1];
.global .align 1 .b8 _ZN34_INTERNAL_1be2cdba_4_k_cu_7abb5bce6thrust24THRUST_300001_SM_1000_NS12placeholders2_9E[1];
.global .align 1 .b8 _ZN34_INTERNAL_1be2cdba_4_k_cu_7abb5bce6thrust24THRUST_300001_SM_1000_NS12placeholders3_10E[1];

.visible .entry _ZN3cub18CUB_300001_SM_10006detail11EmptyKernelIvEEvv()
{


	ret;

}
	// .globl	_ZN9alphazero4mcts19treeTraversalKernelEPKfPKiS2_S4_S4_S4_PKbS6_PiS7_S7_Pffiiii
.visible .entry _ZN9alphazero4mcts19treeTraversalKernelEPKfPKiS2_S4_S4_S4_PKbS6_PiS7_S7_Pffiiii(
	.param .u64 .ptr .align 1 _ZN9alphazero4mcts19treeTraversalKernelEPKfPKiS2_S4_S4_S4_PKbS6_PiS7_S7_Pffiiii_param_0,
	.param .u64 .ptr .align 1 _ZN9alphazero4mcts19treeTraversalKernelEPKfPKiS2_S4_S4_S4_PKbS6_PiS7_S7_Pffiiii_param_1,
	.param .u64 .ptr .align 1 _ZN9alphazero4mcts19treeTraversalKernelEPKfPKiS2_S4_S4_S4_PKbS6_PiS7_S7_Pffiiii_param_2,
	.param .u64 .ptr .align 1 _ZN9alphazero4mcts19treeTraversalKernelEPKfPKiS2_S4_S4_S4_PKbS6_PiS7_S7_Pffiiii_param_3,
	.param .u64 .ptr .align 1 _ZN9alphazero4mcts19treeTraversalKernelEPKfPKiS2_S4_S4_S4_PKbS6_PiS7_S7_Pffiiii_param_4,
	.param .u64 .ptr .align 1 _ZN9alphazero4mcts19treeTraversalKernelEPKfPKiS2_S4_S4_S4_PKbS6_PiS7_S7_Pffiiii_param_5,
	.param .u64 .ptr .align 1 _ZN9alphazero4mcts19treeTraversalKernelEPKfPKiS2_S4_S4_S4_PKbS6_PiS7_S7_Pffiiii_param_6,
	.param .u64 .ptr .align 1 _ZN9alphazero4mcts19treeTraversalKernelEPKfPKiS2_S4_S4_S4_PKbS6_PiS7_S7_Pffiiii_param_7,
	.param .u64 .ptr .align 1 _ZN9alphazero4mcts19treeTraversalKernelEPKfPKiS2_S4_S4_S4_PKbS6_PiS7_S7_Pffiiii_param_8,
	.param .u64 .ptr .align 1 _ZN9alphazero4mcts19treeTraversalKernelEPKfPKiS2_S4_S4_S4_PKbS6_PiS7_S7_Pffiiii_param_9,
	.param .u64 .ptr .align 1 _ZN9alphazero4mcts19treeTraversalKernelEPKfPKiS2_S4_S4_S4_PKbS6_PiS7_S7_Pffiiii_param_10,
	.param .u64 .ptr .align 1 _ZN9alphazero4mcts19treeTraversalKernelEPKfPKiS2_S4_S4_S4_PKbS6_PiS7_S7_Pffiiii_param_11,
	.param .f32 _ZN9alphazero4mcts19treeTraversalKernelEPKfPKiS2_S4_S4_S4_PKbS6_PiS7_S7_Pffiiii_param_12,
	.param .u32 _ZN9alphazero4mcts19treeTraversalKernelEPKfPKiS2_S4_S4_S4_PKbS6_PiS7_S7_Pffiiii_param_13,
	.param .u32 _ZN9alphazero4mcts19treeTraversalKernelEPKfPKiS2_S4_S4_S4_PKbS6_PiS7_S7_Pffiiii_param_14,
	.param .u32 _ZN9alphazero4mcts19treeTraversalKernelEPKfPKiS2_S4_S4_S4_PKbS6_PiS7_S7_Pffiiii_param_15,
	.param .u32 _ZN9alphazero4mcts19treeTraversalKernelEPKfPKiS2_S4_S4_S4_PKbS6_PiS7_S7_Pffiiii_param_16
)
{
	.local .align 16 .b8 	__local_depot1[2048];
	.reg .b64 	%SP;
	.reg .b64 	%SPL;
	.reg .pred 	%p<28>;
	.reg .b16 	%rs<5>;
	.reg .b32 	%r<94>;
	.reg .b32 	%f<21>;
	.reg .b64 	%rd<67>;

	mov.u64 	%SPL, __local_depot1;
	ld.param.u64 	%rd26, [_ZN9alphazero4mcts19treeTraversalKernelEPKfPKiS2_S4_S4_S4_PKbS6_PiS7_S7_Pffiiii_param_8];
	ld.param.u64 	%rd27, [_ZN9alphazero4mcts19treeTraversalKernelEPKfPKiS2_S4_S4_S4_PKbS6_PiS7_S7_Pffiiii_param_9];
	ld.param.f32 	%f7, [_ZN9alphazero4mcts19treeTraversalKernelEPKfPKiS2_S4_S4_S4_PKbS6_PiS7_S7_Pffiiii_param_12];
	ld.param.u32 	%r45, [_ZN9alphazero4mcts19treeTraversalKernelEPKfPKiS2_S4_S4_S4_PKbS6_PiS7_S7_Pffiiii_param_13];
	ld.param.u32 	%r44, [_ZN9alphazero4mcts19treeTraversalKernelEPKfPKiS2_S4_S4_S4_PKbS6_PiS7_S7_Pffiiii_param_15];
	ld.param.u32 	%r46, [_ZN9alphazero4mcts19treeTraversalKernelEPKfPKiS2_S4_S4_S4_PKbS6_PiS7_S7_Pffiiii_param_16];
	cvta.to.global.u64 	%rd1, %rd26;
	cvta.to.global.u64 	%rd2, %rd27;
	add.u64 	%rd3, %SPL, 0;
	mov.u32 	%r47, %ctaid.x;
	mov.u32 	%r48, %ntid.x;
	mov.u32 	%r49, %tid.x;
	mad.lo.s32 	%r50, %r47, %r48, %r49;
	div.s32 	%r1, %r50, %r46;
	mul.lo.s32 	%r51, %r1, %r46;
	sub.s32 	%r2, %r50, %r51;
	setp.ge.s32 	%p4, %r1, %r45;
	@%p4 bra 	$L__BB1_21;
	setp.lt.s32 	%p5, %r44, 1;
	mov.b32 	%r88, 0;
	@%p5 bra 	$L__BB1_14;
	ld.param.u32 	%r75, [_ZN9alphazero4mcts19treeTraversalKernelEPKfPKiS2_S4_S4_S4_PKbS6_PiS7_S7_Pffiiii_param_14];
	ld.param.u64 	%rd63, [_ZN9alphazero4mcts19treeTraversalKernelEPKfPKiS2_S4_S4_S4_PKbS6_PiS7_S7_Pffiiii_param_7];
	ld.param.u64 	%rd62, [_ZN9alphazero4mcts19treeTraversalKernelEPKfPKiS2_S4_S4_S4_PKbS6_PiS7_S7_Pffiiii_param_6];
	ld.param.u64 	%rd61, [_ZN9alphazero4mcts19treeTraversalKernelEPKfPKiS2_S4_S4_S4_PKbS6_PiS7_S7_Pffiiii_param_5];
	ld.param.u64 	%rd59, [_ZN9alphazero4mcts19treeTraversalKernelEPKfPKiS2_S4_S4_S4_PKbS6_PiS7_S7_Pffiiii_param_2];
	ld.param.u64 	%rd58, [_ZN9alphazero4mcts19treeTraversalKernelEPKfPKiS2_S4_S4_S4_PKbS6_PiS7_S7_Pffiiii_param_1];
	ld.param.u64 	%rd57, [_ZN9alphazero4mcts19treeTraversalKernelEPKfPKiS2_S4_S4_S4_PKbS6_PiS7_S7_Pffiiii_param_0];
	cvta.to.global.u64 	%rd4, %rd63;
	cvta.to.global.u64 	%rd5, %rd62;
	cvta.to.global.u64 	%rd6, %rd61;
	cvta.to.global.u64 	%rd7, %rd58;
	cvta.to.global.u64 	%rd8, %rd57;
	cvta.to.global.u64 	%rd9, %rd59;
	mul.lo.s32 	%r3, %r1, %r75;
	mov.b32 	%r76, 0;
	mov.u32 	%r87, %r76;
	mov.u32 	%r88, %r76;
$L__BB1_3:
	add.s32 	%r7, %r87, %r3;
	cvt.s64.s32 	%rd29, %r7;
	add.s64 	%rd30, %rd4, %rd29;
	ld.global.nc.u8 	%rs1, [%rd30];
	cvt.u16.u8 	%rs2, %rs1;
	setp.ne.s16 	%p6, %rs2, 0;
	@%p6 bra 	$L__BB1_14;
	ld.param.u64 	%rd60, [_ZN9alphazero4mcts19treeTraversalKernelEPKfPKiS2_S4_S4_S4_PKbS6_PiS7_S7_Pffiiii_param_3];
	cvta.to.global.u64 	%rd31, %rd60;
	mul.wide.s32 	%rd32, %r7, 4;
	add.s64 	%rd33, %rd31, %rd32;
	ld.global.nc.u32 	%r56, [%rd33];
	add.s32 	%r57, %r56, 1;
	cvt.rn.f32.s32 	%f9, %r57;
	sqrt.rn.f32 	%f1, %f9;
	mul.lo.s32 	%r8, %r7, %r44;
	mov.f32 	%f20, 0fD01502F9;
	mov.b32 	%r83, -1;
	mov.b32 	%r79, 0;
	mov.u32 	%r82, %r83;
$L__BB1_5:
	add.s32 	%r12, %r79, %r8;
	cvt.s64.s32 	%rd34, %r12;
	add.s64 	%rd35, %rd5, %rd34;
	ld.global.nc.u8 	%rs3, [%rd35];
	cvt.u16.u8 	%rs4, %rs3;
	setp.eq.s16 	%p7, %rs4, 0;
	@%p7 bra 	$L__BB1_10;
	mul.wide.s32 	%rd36, %r12, 4;
	add.s64 	%rd37, %rd6, %rd36;
	ld.global.nc.u32 	%r13, [%rd37];
	setp.lt.s32 	%p9, %r13, 0;
	mov.b32 	%r85, -1;
	mov.pred 	%p26, 0;
	mov.u32 	%r84, %r79;
	@%p9 bra 	$L__BB1_11;
	mul.wide.s32 	%rd38, %r12, 4;
	add.s64 	%rd39, %rd7, %rd38;
	ld.global.nc.u32 	%r59, [%rd39];
	add.s64 	%rd40, %rd1, %rd38;
	ld.global.u32 	%r60, [%rd40];
	add.s32 	%r14, %r60, %r59;
	setp.lt.s32 	%p10, %r14, 1;
	mov.f32 	%f19, 0f00000000;
	@%p10 bra 	$L__BB1_9;
	mul.wide.s32 	%rd41, %r12, 4;
	add.s64 	%rd42, %rd8, %rd41;
	ld.global.nc.f32 	%f19, [%rd42];
$L__BB1_9:
	mul.wide.s32 	%rd43, %r12, 4;
	add.s64 	%rd44, %rd9, %rd43;
	ld.global.nc.f32 	%f11, [%rd44];
	mul.f32 	%f12, %f7, %f11;
	mul.f32 	%f13, %f1, %f12;
	cvt.rn.f32.s32 	%f14, %r14;
	add.f32 	%f15, %f14, 0f3F800000;
	div.rn.f32 	%f16, %f13, %f15;
	add.f32 	%f17, %f19, %f16;
	setp.gt.f32 	%p11, %f17, %f20;
	selp.f32 	%f20, %f17, %f20, %p11;
	selp.b32 	%r82, %r79, %r82, %p11;
	selp.b32 	%r83, %r13, %r83, %p11;
$L__BB1_10:
	add.s32 	%r79, %r79, 1;
	setp.ne.s32 	%p13, %r79, %r44;
	mov.pred 	%p26, -1;
	mov.u32 	%r84, %r82;
	mov.u32 	%r85, %r83;
	@%p13 bra 	$L__BB1_5;
$L__BB1_11:
	setp.lt.s32 	%p15, %r84, 0;
	mov.pred 	%p27, 0;
	@%p15 bra 	$L__BB1_13;
	mul.wide.s32 	%rd45, %r88, 8;
	add.s64 	%rd46, %rd3, %rd45;
	st.local.v2.u32 	[%rd46], {%r87, %r84};
	add.s32 	%r88, %r88, 1;
	add.s32 	%r61, %r84, %r8;
	mul.wide.s32 	%rd47, %r61, 4;
	add.s64 	%rd48, %rd1, %rd47;
	atom.global.add.u32 	%r62, [%rd48], 1;
	setp.gt.s32 	%p16, %r85, -1;
	selp.b32 	%r87, %r85, %r87, %p16;
	and.pred  	%p27, %p16, %p26;
$L__BB1_13:
	add.s32 	%r26, %r76, 1;
	setp.lt.u32 	%p17, %r76, 255;
	and.pred  	%p18, %p17, %p27;
	mov.u32 	%r76, %r26;
	@%p18 bra 	$L__BB1_3;
$L__BB1_14:
	setp.ne.s32 	%p19, %r2, 0;
	setp.lt.s32 	%p20, %r88, 1;
	or.pred  	%p21, %p19, %p20;
	@%p21 bra 	$L__BB1_21;
	ld.param.u64 	%rd64, [_ZN9alphazero4mcts19treeTraversalKernelEPKfPKiS2_S4_S4_S4_PKbS6_PiS7_S7_Pffiiii_param_10];
	cvta.to.global.u64 	%rd49, %rd64;
	mul.wide.s32 	%rd50, %r1, 4;
	add.s64 	%rd51, %rd49, %rd50;
	st.global.u32 	[%rd51], %r88;
	shl.b32 	%r28, %r1, 9;
	and.b32  	%r29, %r88, 3;
	setp.lt.u32 	%p22, %r88, 4;
	mov.b32 	%r91, 0;
	@%p22 bra 	$L__BB1_18;
	and.b32  	%r91, %r88, 2147483644;
	neg.s32 	%r90, %r91;
	add.s64 	%rd10, %rd2, 16;
	add.s64 	%rd65, %rd3, 16;
	mov.u32 	%r89, %r28;
$L__BB1_17:
	mul.wide.s32 	%rd52, %r89, 4;
	add.s64 	%rd53, %rd10, %rd52;
	ld.local.v4.u32 	{%r64, %r65, %r66, %r67}, [%rd65+-16];
	st.global.u32 	[%rd53+-16], %r64;
	st.global.u32 	[%rd53+-12], %r65;
	st.global.u32 	[%rd53+-8], %r66;
	st.global.u32 	[%rd53+-4], %r67;
	ld.local.v4.u32 	{%r68, %r69, %r70, %r71}, [%rd65];
	st.global.u32 	[%rd53], %r68;
	st.global.u32 	[%rd53+4], %r69;
	st.global.u32 	[%rd53+8], %r70;
	st.global.u32 	[%rd53+12], %r71;
	add.s32 	%r90, %r90, 4;
	add.s32 	%r89, %r89, 8;
	add.s64 	%rd65, %rd65, 32;
	setp.ne.s32 	%p23, %r90, 0;
	@%p23 bra 	$L__BB1_17;
$L__BB1_18:
	setp.eq.s32 	%p24, %r29, 0;
	@%p24 bra 	$L__BB1_21;
	mul.wide.u32 	%rd54, %r91, 8;
	add.s64 	%rd66, %rd3, %rd54;
	add.s64 	%rd15, %rd2, 4;
	shl.b32 	%r72, %r91, 1;
	add.s32 	%r93, %r28, %r72;
	neg.s32 	%r92, %r29;
$L__BB1_20:
	.pragma "nounroll";
	mul.wide.s32 	%rd55, %r93, 4;
	add.s64 	%rd56, %rd15, %rd55;
	ld.local.v2.u32 	{%r73, %r74}, [%rd66];
	st.global.u32 	[%rd56+-4], %r73;
	st.global.u32 	[%rd56], %r74;
	add.s64 	%rd66, %rd66, 8;
	add.s32 	%r93, %r93, 2;
	add.s32 	%r92, %r92, 1;
	setp.ne.s32 	%p25, %r92, 0;
	@%p25 bra 	$L__BB1_20;
$L__BB1_21:
	ret;

}
	// .globl	_ZN9alphazero4mcts21backpropagationKernelEPfPiS2_S2_PKiS4_PKfiiii
.visible .entry _ZN9alphazero4mcts21backpropagationKernelEPfPiS2_S2_PKiS4_PKfiiii(
	.param .u64 .ptr .align 1 _ZN9alphazero4mcts21backpropagationKernelEPfPiS2_S2_PKiS4_PKfiiii_param_0,
	.param .u64 .ptr .align 1 _ZN9alphazero4mcts21backpropagationKernelEPfPiS2_S2_PKiS4_PKfiiii_param_1,
	.param .u64 .ptr .align 1 _ZN9alphazero4mcts21backpropagationKernelEPfPiS2_S2_PKiS4_PKfiiii_param_2,
	.param .u64 .ptr .align 1 _ZN9alphazero4mcts21backpropagationKernelEPfPiS2_S2_PKiS4_PKfiiii_param_3,
	.param .u64 .ptr .align 1 _ZN9alphazero4mcts21backpropagationKernelEPfPiS2_S2_PKiS4_PKfiiii_param_4,
	.param .u64 .ptr .align 1 _ZN9alphazero4mcts21backpropagationKernelEPfPiS2_S2_PKiS4_PKfiiii_param_5,
	.param .u64 .ptr .align 1 _ZN9alphazero4mcts21backpropagationKernelEPfPiS2_S2_PKiS4_PKfiiii_param_6,
	.param .u32 _ZN9alphazero4mcts21backpropagationKernelEPfPiS2_S2_PKiS4_PKfiiii_param_7,
	.param .u32 _ZN9alphazero4mcts21backpropagationKernelEPfPiS2_S2_PKiS4_PKfiiii_param_8,
	.param .u32 _ZN9alphazero4mcts21backpropagationKernelEPfPiS2_S2_PKiS4_PKfiiii_param_9,
	.param .u32 _ZN9alphazero4mcts21backpropagationKernelEPfPiS2_S2_PKiS4_PKfiiii_param_10
)
{
	.reg .pred 	%p<3>;
	.reg .b32 	%r<20>;
	.reg .b32 	%f<7>;
	.reg .b64 	%rd<27>;

	ld.param.u64 	%rd1, [_ZN9alphazero4mcts21backpropagationKernelEPfPiS2_S2_PKiS4_PKfiiii_param_0];
	ld.param.u64 	%rd2, [_ZN9alphazero4mcts21backpropagationKernelEPfPiS2_S2_PKiS4_PKfiiii_param_1];
	ld.param.u64 	%rd3, [_ZN9alphazero4mcts21backpropagationKernelEPfPiS2_S2_PKiS4_PKfiiii_param_2];
	ld.param.u64 	%rd4, [_ZN9alphazero4mcts21backpropagationKernelEPfPiS2_S2_PKiS4_PKfiiii_param_3];
	ld.param.u64 	%rd5, [_ZN9alphazero4mcts21backpropagationKernelEPfPiS2_S2_PKiS4_PKfiiii_param_4];
	ld.param.u64 	%rd6, [_ZN9alphazero4mcts21backpropagationKernelEPfPiS2_S2_PKiS4_PKfiiii_param_5];
	ld.param.u64 	%rd7, [_ZN9alphazero4mcts21backpropagationKernelEPfPiS2_S2_PKiS4_PKfiiii_param_6];
	ld.param.u32 	%r6, [_ZN9alphazero4mcts21backpropagationKernelEPfPiS2_S2_PKiS4_PKfiiii_param_7];
	ld.param.u32 	%r3, [_ZN9alphazero4mcts21backpropagationKernelEPfPiS2_S2_PKiS4_PKfiiii_param_8];
	ld.param.u32 	%r4, [_ZN9alphazero4mcts21backpropagationKernelEPfPiS2_S2_PKiS4_PKfiiii_param_9];
	ld.param.u32 	%r5, [_ZN9alphazero4mcts21backpropagationKernelEPfPiS2_S2_PKiS4_PKfiiii_param_10];
	mov.u32 	%r1, %ctaid.x;
	mov.u32 	%r2, %tid.x;
	setp.ge.s32 	%p1, %r1, %r6;
	@%p1 bra 	$L__BB2_3;
	cvta.to.global.u64 	%rd8, %rd6;
	mul.wide.u32 	%rd9, %r1, 4;
	add.s64 	%rd10, %rd8, %rd9;
	ld.global.nc.u32 	%r7, [%rd10];
	setp.ge.s32 	%p2, %r2, %r7;
	@%p2 bra 	$L__BB2_3;
	mul.lo.s32 	%r8, %r1, %r5;
	shl.b32 	%r9, %r8, 1;
	shl.b32 	%r10, %r2, 1;
	add.s32 	%r11, %r9, %r10;
	cvta.to.global.u64 	%rd11, %rd5;
	mul.wide.s32 	%rd12, %r11, 4;
	add.s64 	%rd13, %rd11, %rd12;
	ld.global.nc.u32 	%r12, [%rd13];
	ld.global.nc.u32 	%r13, [%rd13+4];
	cvta.to.global.u64 	%rd14, %rd7;
	add.s64 	%rd16, %rd14, %rd9;
	ld.global.nc.f32 	%f1, [%rd16];
	mad.lo.s32 	%r14, %r3, %r1, %r12;
	mad.lo.s32 	%r15, %r14, %r4, %r13;
	cvta.to.global.u64 	%rd17, %rd2;
	mul.wide.s32 	%rd18, %r15, 4;
	add.s64 	%rd19, %rd17, %rd18;
	atom.global.add.u32 	%r16, [%rd19], 1;
	cvta.to.global.u64 	%rd20, %rd3;
	mul.wide.s32 	%rd21, %r14, 4;
	add.s64 	%rd22, %rd20, %rd21;
	atom.global.add.u32 	%r17, [%rd22], 1;
	ld.global.u32 	%r18, [%rd19];
	cvta.to.global.u64 	%rd23, %rd1;
	add.s64 	%rd24, %rd23, %rd18;
	ld.global.f32 	%f2, [%rd24];
	sub.f32 	%f3, %f1, %f2;
	cvt.rn.f32.s32 	%f4, %r18;
	div.rn.f32 	%f5, %f3, %f4;
	add.f32 	%f6, %f2, %f5;
	st.global.f32 	[%rd24], %f6;
	cvta.to.global.u64 	%rd25, %rd4;
	add.s64 	%rd26, %rd25, %rd18;
	atom.global.add.u32 	%r19, [%rd26], -1;
$L__BB2_3:
	ret;

}
	// .globl	_ZN9alphazero4mcts32treeTraversalWarpOptimizedKernelEPKfPKiS2_S4_S4_S4_PKbS6_PiS7_S7_Pffiiii
.visible .entry _ZN9alphazero4mcts32treeTraversalWarpOptimizedKernelEPKfPKiS2_S4_S4_S4_PKbS6_PiS7_S7_Pffiiii(
	.param .u64 .ptr .align 1 _ZN9alphazero4mcts32treeTraversalWarpOptimizedKernelEPKfPKiS2_S4_S4_S4_PKbS6_PiS7_S7_Pffiiii_param_0,
	.param .u64 .ptr .align 1 _ZN9alphazero4mcts32treeTraversalWarpOptimizedKernelEPKfPKiS2_S4_S4_S4_PKbS6_PiS7_S7_Pffiiii_param_1,
	.param .u64 .ptr .align 1 _ZN9alphazero4mcts32treeTraversalWarpOptimizedKernelEPKfPKiS2_S4_S4_S4_PKbS6_PiS7_S7_Pffiiii_param_2,
	.param .u64 .ptr .align 1 _ZN9alphazero4mcts32treeTraversalWarpOptimizedKernelEPKfPKiS2_S4_S4_S4_PKbS6_PiS7_S7_Pffiiii_param_3,
	.param .u64 .ptr .align 1 _ZN9alphazero4mcts32treeTraversalWarpOptimizedKernelEPKfPKiS2_S4_S4_S4_PKbS6_PiS7_S7_Pffiiii_param_4,
	.param .u64 .ptr .align 1 _ZN9alphazero4mcts32treeTraversalWarpOptimizedKernelEPKfPKiS2_S4_S4_S4_PKbS6_PiS7_S7_Pffiiii_param_5,
	.param .u64 .ptr .align 1 _ZN9alphazero4mcts32treeTraversalWarpOptimizedKernelEPKfPKiS2_S4_S4_S4_PKbS6_PiS7_S7_Pffiiii_param_6,
	.param .u64 .ptr .align 1 _ZN9alphazero4mcts32treeTraversalWarpOptimizedKernelEPKfPKiS2_S4_S4_S4_PKbS6_PiS7_S7_Pffiiii_param_7,
	.param .u64 .ptr .align 1 _ZN9alphazero4mcts32treeTraversalWarpOptimizedKernelEPKfPKiS2_S4_S4_S4_PKbS6_PiS7_S7_Pffiiii_param_8,
	.param .u64 .ptr .align 1 _ZN9alphazero4mcts32treeTraversalWarpOptimizedKernelEPKfPKiS2_S4_S4_S4_PKbS6_PiS7_S7_Pffiiii_param_9,
	.param .u64 .ptr .align 1 _ZN9alphazero4mcts32treeTraversalWarpOptimizedKernelEPKfPKiS2_S4_S4_S4_PKbS6_PiS7_S7_Pffiiii_param_10,
	.param .u64 .ptr .align 1 _ZN9alphazero4mcts32treeTraversalWarpOptimizedKernelEPKfPKiS2_S4_S4_S4_PKbS6_PiS7_S7_Pffiiii_param_11,
	.param .f32 _ZN9alphazero4mcts32treeTraversalWarpOptimizedKernelEPKfPKiS2_S4_S4_S4_PKbS6_PiS7_S7_Pffiiii_param_12,
	.param .u32 _ZN9alphazero4mcts32treeTraversalWarpOptimizedKernelEPKfPKiS2_S4_S4_S4_PKbS6_PiS7_S7_Pffiiii_param_13,
	.param .u32 _ZN9alphazero4mcts32treeTraversalWarpOptimizedKernelEPKfPKiS2_S4_S4_S4_PKbS6_PiS7_S7_Pffiiii_param_14,
	.param .u32 _ZN9alphazero4mcts32treeTraversalWarpOptimizedKernelEPKfPKiS2_S4_S4_S4_PKbS6_PiS7_S7_Pffiiii_param_15,
	.param .u32 _ZN9alphazero4mcts32treeTraversalWarpOptimizedKernelEPKfPKiS2_S4_S4_S4_PKbS6_PiS7_S7_Pffiiii_param_16
)
{
	.reg .pred 	%p<53>;
	.reg .b16 	%rs<17>;
	.reg .b32 	%r<138>;
	.reg .b32 	%f<114>;
	.reg .b64 	%rd<51>;

	ld.param.u64 	%rd22, [_ZN9alphazero4mcts32treeTraversalWarpOptimizedKernelEPKfPKiS2_S4_S4_S4_PKbS6_PiS7_S7_Pffiiii_param_0];
	ld.param.u64 	%rd23, [_ZN9alphazero4mcts32treeTraversalWarpOptimizedKernelEPKfPKiS2_S4_S4_S4_PKbS6_PiS7_S7_Pffiiii_param_1];
	ld.param.u64 	%rd24, [_ZN9alphazero4mcts32treeTraversalWarpOptimizedKernelEPKfPKiS2_S4_S4_S4_PKbS6_PiS7_S7_Pffiiii_param_2];
	ld.param.u64 	%rd17, [_ZN9alphazero4mcts32treeTraversalWarpOptimizedKernelEPKfPKiS2_S4_S4_S4_PKbS6_PiS7_S7_Pffiiii_param_3];
	ld.param.u64 	%rd25, [_ZN9alphazero4mcts32treeTraversalWarpOptimizedKernelEPKfPKiS2_S4_S4_S4_PKbS6_PiS7_S7_Pffiiii_param_6];
	ld.param.u64 	%rd26, [_ZN9alphazero4mcts32treeTraversalWarpOptimizedKernelEPKfPKiS2_S4_S4_S4_PKbS6_PiS7_S7_Pffiiii_param_8];
	ld.param.f32 	%f33, [_ZN9alphazero4mcts32treeTraversalWarpOptimizedKernelEPKfPKiS2_S4_S4_S4_PKbS6_PiS7_S7_Pffiiii_param_12];
	ld.param.u32 	%r54, [_ZN9alphazero4mcts32treeTraversalWarpOptimizedKernelEPKfPKiS2_S4_S4_S4_PKbS6_PiS7_S7_Pffiiii_param_13];
	ld.param.u32 	%r52, [_ZN9alphazero4mcts32treeTraversalWarpOptimizedKernelEPKfPKiS2_S4_S4_S4_PKbS6_PiS7_S7_Pffiiii_param_14];
	ld.param.u32 	%r53, [_ZN9alphazero4mcts32treeTraversalWarpOptimizedKernelEPKfPKiS2_S4_S4_S4_PKbS6_PiS7_S7_Pffiiii_param_15];
	ld.param.u32 	%r55, [_ZN9alphazero4mcts32treeTraversalWarpOptimizedKernelEPKfPKiS2_S4_S4_S4_PKbS6_PiS7_S7_Pffiiii_param_16];
	cvta.to.global.u64 	%rd1, %rd24;
	cvta.to.global.u64 	%rd2, %rd22;
	cvta.to.global.u64 	%rd3, %rd23;
	cvta.to.global.u64 	%rd4, %rd25;
	cvta.to.global.u64 	%rd5, %rd26;
	mov.u32 	%r56, %ctaid.x;
	mov.u32 	%r57, %ntid.x;
	mov.u32 	%r58, %tid.x;
	mad.lo.s32 	%r59, %r56, %r57, %r58;
	shr.u32 	%r1, %r59, 5;
	and.b32  	%r2, %r58, 31;
	shr.s32 	%r60, %r55, 31;
	shr.u32 	%r61, %r60, 27;
	add.s32 	%r62, %r55, %r61;
	shr.s32 	%r3, %r62, 5;
	div.s32 	%r4, %r1, %r3;
	setp.ge.s32 	%p1, %r4, %r54;
	@%p1 bra 	$L__BB3_55;
	mul.lo.s32 	%r5, %r4, %r52;
	not.b32 	%r64, %r2;
	add.s32 	%r6, %r53, %r64;
	shr.u32 	%r65, %r6, 5;
	add.s32 	%r66, %r65, 1;
	and.b32  	%r7, %r66, 3;
	cvta.to.global.u64 	%rd6, %rd17;
	mov.b32 	%r119, 0;
	mov.u32 	%r137, %r119;
	mov.u32 	%r121, %r119;
$L__BB3_2:
	ld.param.u64 	%rd48, [_ZN9alphazero4mcts32treeTraversalWarpOptimizedKernelEPKfPKiS2_S4_S4_S4_PKbS6_PiS7_S7_Pffiiii_param_7];
	add.s32 	%r11, %r121, %r5;
	cvt.s64.s32 	%rd27, %r11;
	cvta.to.global.u64 	%rd28, %rd48;
	add.s64 	%rd29, %rd28, %rd27;
	ld.global.nc.u8 	%rs1, [%rd29];
	cvt.u16.u8 	%rs2, %rs1;
	setp.ne.s16 	%p2, %rs2, 0;
	@%p2 bra 	$L__BB3_52;
	setp.ge.s32 	%p3, %r2, %r53;
	mul.wide.s32 	%rd30, %r11, 4;
	add.s64 	%rd31, %rd6, %rd30;
	ld.global.nc.u32 	%r68, [%rd31];
	add.s32 	%r69, %r68, 1;
	cvt.rn.f32.s32 	%f35, %r69;
	sqrt.rn.f32 	%f1, %f35;
	mov.b32 	%r132, -1;
	mov.f32 	%f108, 0fD01502F9;
	@%p3 bra 	$L__BB3_46;
	setp.lt.u32 	%p4, %r6, 96;
	mul.lo.s32 	%r12, %r11, %r53;
	mov.f32 	%f108, 0fD01502F9;
	mov.b32 	%r132, -1;
	mov.u32 	%r123, %r2;
	@%p4 bra 	$L__BB3_28;
	shr.u32 	%r73, %r6, 5;
	add.s32 	%r74, %r73, 1;
	and.b32  	%r75, %r74, 268435452;
	neg.s32 	%r127, %r75;
	or.b32  	%r129, %r2, 64;
	add.s32 	%r128, %r2, %r12;
	mov.f32 	%f108, 0fD01502F9;
	mov.b32 	%r132, -1;
$L__BB3_6:
	cvt.s64.s32 	%rd32, %r128;
	add.s64 	%rd12, %rd4, %rd32;
	ld.global.nc.u8 	%rs3, [%rd12];
	cvt.u16.u8 	%rs4, %rs3;
	setp.eq.s16 	%p5, %rs4, 0;
	mul.wide.s32 	%rd33, %r128, 4;
	add.s64 	%rd13, %rd3, %rd33;
	add.s64 	%rd14, %rd5, %rd33;
	add.s64 	%rd15, %rd2, %rd33;
	add.s64 	%rd16, %rd1, %rd33;
	@%p5 bra 	$L__BB3_11;
	ld.global.nc.u32 	%r76, [%rd13];
	ld.global.u32 	%r77, [%rd14];
	add.s32 	%r31, %r77, %r76;
	setp.lt.s32 	%p6, %r31, 1;
	mov.f32 	%f105, 0f00000000;
	@%p6 bra 	$L__BB3_9;
	ld.global.nc.f32 	%f105, [%rd15];
$L__BB3_9:
	ld.global.nc.f32 	%f40, [%rd16];
	mul.f32 	%f41, %f33, %f40;
	mul.f32 	%f42, %f1, %f41;
	cvt.rn.f32.s32 	%f43, %r31;
	add.f32 	%f44, %f43, 0f3F800000;
	div.rn.f32 	%f45, %f42, %f44;
	add.f32 	%f18, %f105, %f45;
	setp.leu.f32 	%p7, %f18, %f108;
	@%p7 bra 	$L__BB3_11;
	add.s32 	%r132, %r129, -64;
	mov.f32 	%f108, %f18;
$L__BB3_11:
	ld.global.nc.u8 	%rs5, [%rd12+32];
	cvt.u16.u8 	%rs6, %rs5;
	setp.eq.s16 	%p8, %rs6, 0;
	@%p8 bra 	$L__BB3_16;
	ld.global.nc.u32 	%r78, [%rd13+128];
	ld.global.u32 	%r79, [%rd14+128];
	add.s32 	%r34, %r79, %r78;
	setp.lt.s32 	%p9, %r34, 1;
	mov.f32 	%f107, 0f00000000;
	@%p9 bra 	$L__BB3_14;
	ld.global.nc.f32 	%f107, [%rd15+128];
$L__BB3_14:
	ld.global.nc.f32 	%f47, [%rd16+128];
	mul.f32 	%f48, %f33, %f47;
	mul.f32 	%f49, %f1, %f48;
	cvt.rn.f32.s32 	%f50, %r34;
	add.f32 	%f51, %f50, 0f3F800000;
	div.rn.f32 	%f52, %f49, %f51;
	add.f32 	%f22, %f107, %f52;
	setp.leu.f32 	%p10, %f22, %f108;
	@%p10 bra 	$L__BB3_16;
	add.s32 	%r132, %r129, -32;
	mov.f32 	%f108, %f22;
$L__BB3_16:
	ld.global.nc.u8 	%rs7, [%rd12+64];
	cvt.u16.u8 	%rs8, %rs7;
	setp.eq.s16 	%p11, %rs8, 0;
	@%p11 bra 	$L__BB3_21;
	ld.global.nc.u32 	%r80, [%rd13+256];
	ld.global.u32 	%r81, [%rd14+256];
	add.s32 	%r37, %r81, %r80;
	setp.lt.s32 	%p12, %r37, 1;
	mov.f32 	%f109, 0f00000000;
	@%p12 bra 	$L__BB3_19;
	ld.global.nc.f32 	%f109, [%rd15+256];
$L__BB3_19:
	ld.global.nc.f32 	%f54, [%rd16+256];
	mul.f32 	%f55, %f33, %f54;
	mul.f32 	%f56, %f1, %f55;
	cvt.rn.f32.s32 	%f57, %r37;
	add.f32 	%f58, %f57, 0f3F800000;
	div.rn.f32 	%f59, %f56, %f58;
	add.f32 	%f26, %f109, %f59;
	setp.leu.f32 	%p13, %f26, %f108;
	@%p13 bra 	$L__BB3_21;
	mov.f32 	%f108, %f26;
	mov.u32 	%r132, %r129;
$L__BB3_21:
	ld.global.nc.u8 	%rs9, [%rd12+96];
	cvt.u16.u8 	%rs10, %rs9;
	setp.eq.s16 	%p14, %rs10, 0;
	@%p14 bra 	$L__BB3_26;
	ld.global.nc.u32 	%r82, [%rd13+384];
	ld.global.u32 	%r83, [%rd14+384];
	add.s32 	%r39, %r83, %r82;
	setp.lt.s32 	%p15, %r39, 1;
	mov.f32 	%f111, 0f00000000;
	@%p15 bra 	$L__BB3_24;
	ld.global.nc.f32 	%f111, [%rd15+384];
$L__BB3_24:
	ld.global.nc.f32 	%f61, [%rd16+384];
	mul.f32 	%f62, %f33, %f61;
	mul.f32 	%f63, %f1, %f62;
	cvt.rn.f32.s32 	%f64, %r39;
	add.f32 	%f65, %f64, 0f3F800000;
	div.rn.f32 	%f66, %f63, %f65;
	add.f32 	%f30, %f111, %f66;
	setp.leu.f32 	%p16, %f30, %f108;
	@%p16 bra 	$L__BB3_26;
	add.s32 	%r132, %r129, 32;
	mov.f32 	%f108, %f30;
$L__BB3_26:
	add.s32 	%r129, %r129, 128;
	add.s32 	%r128, %r128, 128;
	add.s32 	%r127, %r127, 4;
	setp.eq.s32 	%p17, %r127, 0;
	@%p17 bra 	$L__BB3_27;
	bra.uni 	$L__BB3_6;
$L__BB3_27:
	add.s32 	%r123, %r129, -64;
$L__BB3_28:
	setp.eq.s32 	%p18, %r7, 0;
	@%p18 bra 	$L__BB3_46;
	add.s32 	%r84, %r123, %r12;
	cvt.s64.s32 	%rd34, %r84;
	add.s64 	%rd7, %rd4, %rd34;
	ld.global.nc.u8 	%rs11, [%rd7];
	cvt.u16.u8 	%rs12, %rs11;
	setp.eq.s16 	%p19, %rs12, 0;
	mul.wide.s32 	%rd35, %r84, 4;
	add.s64 	%rd8, %rd3, %rd35;
	add.s64 	%rd9, %rd5, %rd35;
	add.s64 	%rd10, %rd2, %rd35;
	add.s64 	%rd11, %rd1, %rd35;
	@%p19 bra 	$L__BB3_34;
	ld.global.nc.u32 	%r85, [%rd8];
	ld.global.u32 	%r86, [%rd9];
	add.s32 	%r20, %r86, %r85;
	setp.lt.s32 	%p20, %r20, 1;
	mov.f32 	%f99, 0f00000000;
	@%p20 bra 	$L__BB3_32;
	ld.global.nc.f32 	%f99, [%rd10];
$L__BB3_32:
	ld.global.nc.f32 	%f68, [%rd11];
	mul.f32 	%f69, %f33, %f68;
	mul.f32 	%f70, %f1, %f69;
	cvt.rn.f32.s32 	%f71, %r20;
	add.f32 	%f72, %f71, 0f3F800000;
	div.rn.f32 	%f73, %f70, %f72;
	add.f32 	%f6, %f99, %f73;
	setp.leu.f32 	%p21, %f6, %f108;
	@%p21 bra 	$L__BB3_34;
	mov.f32 	%f108, %f6;
	mov.u32 	%r132, %r123;
$L__BB3_34:
	setp.eq.s32 	%p22, %r7, 1;
	@%p22 bra 	$L__BB3_46;
	ld.global.nc.u8 	%rs13, [%rd7+32];
	cvt.u16.u8 	%rs14, %rs13;
	setp.eq.s16 	%p23, %rs14, 0;
	@%p23 bra 	$L__BB3_40;
	ld.global.nc.u32 	%r87, [%rd8+128];
	ld.global.u32 	%r88, [%rd9+128];
	add.s32 	%r22, %r88, %r87;
	setp.lt.s32 	%p24, %r22, 1;
	mov.f32 	%f101, 0f00000000;
	@%p24 bra 	$L__BB3_38;
	ld.global.nc.f32 	%f101, [%rd10+128];
$L__BB3_38:
	ld.global.nc.f32 	%f75, [%rd11+128];
	mul.f32 	%f76, %f33, %f75;
	mul.f32 	%f77, %f1, %f76;
	cvt.rn.f32.s32 	%f78, %r22;
	add.f32 	%f79, %f78, 0f3F800000;
	div.rn.f32 	%f80, %f77, %f79;
	add.f32 	%f10, %f101, %f80;
	setp.leu.f32 	%p25, %f10, %f108;
	@%p25 bra 	$L__BB3_40;
	add.s32 	%r132, %r123, 32;
	mov.f32 	%f108, %f10;
$L__BB3_40:
	setp.eq.s32 	%p26, %r7, 2;
	@%p26 bra 	$L__BB3_46;
	ld.global.nc.u8 	%rs15, [%rd7+64];
	cvt.u16.u8 	%rs16, %rs15;
	setp.eq.s16 	%p27, %rs16, 0;
	@%p27 bra 	$L__BB3_46;
	ld.global.nc.u32 	%r89, [%rd8+256];
	ld.global.u32 	%r90, [%rd9+256];
	add.s32 	%r25, %r90, %r89;
	setp.lt.s32 	%p28, %r25, 1;
	mov.f32 	%f103, 0f00000000;
	@%p28 bra 	$L__BB3_44;
	ld.global.nc.f32 	%f103, [%rd10+256];
$L__BB3_44:
	ld.global.nc.f32 	%f82, [%rd11+256];
	mul.f32 	%f83, %f33, %f82;
	mul.f32 	%f84, %f1, %f83;
	cvt.rn.f32.s32 	%f85, %r25;
	add.f32 	%f86, %f85, 0f3F800000;
	div.rn.f32 	%f87, %f84, %f86;
	add.f32 	%f14, %f103, %f87;
	setp.leu.f32 	%p29, %f14, %f108;
	@%p29 bra 	$L__BB3_46;
	add.s32 	%r132, %r123, 64;
	mov.f32 	%f108, %f14;
$L__BB3_46:
	mov.b32 	%r91, %f108;
	shfl.sync.down.b32	%r92|%p30, %r91, 16, 31, -1;
	mov.b32 	%f88, %r92;
	shfl.sync.down.b32	%r93|%p31, %r132, 16, 31, -1;
	setp.lt.f32 	%p32, %f108, %f88;
	selp.f32 	%f89, %f88, %f108, %p32;
	selp.b32 	%r94, %r93, %r132, %p32;
	mov.b32 	%r95, %f89;
	shfl.sync.down.b32	%r96|%p33, %r95, 8, 31, -1;
	mov.b32 	%f90, %r96;
	shfl.sync.down.b32	%r97|%p34, %r94, 8, 31, -1;
	setp.lt.f32 	%p35, %f89, %f90;
	selp.f32 	%f91, %f90, %f89, %p35;
	selp.b32 	%r98, %r97, %r94, %p35;
	mov.b32 	%r99, %f91;
	shfl.sync.down.b32	%r100|%p36, %r99, 4, 31, -1;
	mov.b32 	%f92, %r100;
	shfl.sync.down.b32	%r101|%p37, %r98, 4, 31, -1;
	setp.lt.f32 	%p38, %f91, %f92;
	selp.f32 	%f93, %f92, %f91, %p38;
	selp.b32 	%r102, %r101, %r98, %p38;
	mov.b32 	%r103, %f93;
	shfl.sync.down.b32	%r104|%p39, %r103, 2, 31, -1;
	mov.b32 	%f94, %r104;
	shfl.sync.down.b32	%r105|%p40, %r102, 2, 31, -1;
	setp.lt.f32 	%p41, %f93, %f94;
	selp.f32 	%f95, %f94, %f93, %p41;
	selp.b32 	%r106, %r105, %r102, %p41;
	mov.b32 	%r107, %f95;
	shfl.sync.down.b32	%r108|%p42, %r107, 1, 31, -1;
	mov.b32 	%f96, %r108;
	shfl.sync.down.b32	%r109|%p43, %r106, 1, 31, -1;
	setp.lt.f32 	%p44, %f95, %f96;
	selp.b32 	%r110, %r109, %r106, %p44;
	shfl.sync.idx.b32	%r46|%p45, %r110, 0, 31, -1;
	setp.lt.s32 	%p46, %r46, 0;
	@%p46 bra 	$L__BB3_52;
	setp.ne.s32 	%p47, %r2, 0;
	@%p47 bra 	$L__BB3_50;
	mad.lo.s32 	%r111, %r11, %r53, %r46;
	mul.wide.s32 	%rd36, %r111, 4;
	add.s64 	%rd37, %rd5, %rd36;
	atom.global.add.u32 	%r112, [%rd37], 1;
	rem.s32 	%r113, %r1, %r3;
	setp.ne.s32 	%p48, %r113, 0;
	@%p48 bra 	$L__BB3_50;
	ld.param.u64 	%rd49, [_ZN9alphazero4mcts32treeTraversalWarpOptimizedKernelEPKfPKiS2_S4_S4_S4_PKbS6_PiS7_S7_Pffiiii_param_9];
	shl.b32 	%r114, %r137, 1;
	shl.b32 	%r115, %r4, 9;
	add.s32 	%r116, %r114, %r115;
	cvta.to.global.u64 	%rd38, %rd49;
	mul.wide.s32 	%rd39, %r116, 4;
	add.s64 	%rd40, %rd38, %rd39;
	st.global.u32 	[%rd40], %r121;
	st.global.u32 	[%rd40+4], %r46;
	add.s32 	%r137, %r137, 1;
$L__BB3_50:
	ld.param.u64 	%rd47, [_ZN9alphazero4mcts32treeTraversalWarpOptimizedKernelEPKfPKiS2_S4_S4_S4_PKbS6_PiS7_S7_Pffiiii_param_5];
	mad.lo.s32 	%r117, %r11, %r53, %r46;
	cvta.to.global.u64 	%rd41, %rd47;
	mul.wide.s32 	%rd42, %r117, 4;
	add.s64 	%rd43, %rd41, %rd42;
	ld.global.nc.u32 	%r121, [%rd43];
	setp.lt.s32 	%p49, %r121, 0;
	@%p49 bra 	$L__BB3_52;
	bar.warp.sync 	-1;
	add.s32 	%r119, %r119, 1;
	setp.ne.s32 	%p50, %r119, 256;
	@%p50 bra 	$L__BB3_2;
$L__BB3_52:
	setp.ne.s32 	%p51, %r2, 0;
	@%p51 bra 	$L__BB3_55;
	rem.s32 	%r118, %r1, %r3;
	setp.ne.s32 	%p52, %r118, 0;
	@%p52 bra 	$L__BB3_55;
	ld.param.u64 	%rd50, [_ZN9alphazero4mcts32treeTraversalWarpOptimizedKernelEPKfPKiS2_S4_S4_S4_PKbS6_PiS7_S7_Pffiiii_param_10];
	cvta.to.global.u64 	%rd44, %rd50;
	mul.wide.s32 	%rd45, %r4, 4;
	add.s64 	%rd46, %rd44, %rd45;
	st.global.u32 	[%rd46], %r137;
$L__BB3_55:
	ret;

}


// ===== COMPILED SASS (sm_100) =====

	.target	sm_100

	.elftype	@"ET_EXEC"


//--------------------- .note.nv.tkinfo           --------------------------
	.section	.note.nv.tkinfo,"",@"SHT_NOTE"
	.sectionflags	@"SHF_NOTE_NV_TKINFO"
	.tkinfo
        /*0018*/ 	.word	0x00000002
        /*0030*/ 	.string	""
        /*0030*/ 	.string	"ptxas"
        /*0030*/ 	.string	"Cuda compilation tools, release 13.0, V13.0.88"
        /*0030*/ 	.string	"Build cuda_13.0.r13.0/compiler.36424714_0"
        /*0030*/ 	.string	"-arch sm_100 -m 64 "



//--------------------- .note.nv.cuinfo           --------------------------
	.section	.note.nv.cuinfo,"",@"SHT_NOTE"
	.sectionflags	@"SHF_NOTE_NV_CUINFO"
        /*0018*/ 	.short	0x0002
        /*001a*/ 	.short	0x0064
        /*001c*/ 	.short	0x0082
	.zero		2


//--------------------- .nv.info                  --------------------------
	.section	.nv.info,"",@"SHT_CUDA_INFO"
	.align	4


	//----- nvinfo : EIATTR_REGCOUNT
	.align		4
        /*0000*/ 	.byte	0x04, 0x2f
        /*0002*/ 	.short	(.L_41 - .L_40)
	.align		4
.L_40:
        /*0004*/ 	.word	index@(_ZN3cub18CUB_300001_SM_10006detail11EmptyKernelIvEEvv)
        /*0008*/ 	.word	0x00000004


	//----- nvinfo : EIATTR_FRAME_SIZE
	.align		4
.L_41:
        /*000c*/ 	.byte	0x04, 0x11
        /*000e*/ 	.short	(.L_43 - .L_42)
	.align		4
.L_42:
        /*0010*/ 	.word	index@(_ZN3cub18CUB_300001_SM_10006detail11EmptyKernelIvEEvv)
        /*0014*/ 	.word	0x00000000


	//----- nvinfo : EIATTR_REGCOUNT
	.align		4
.L_43:
        /*0018*/ 	.byte	0x04, 0x2f
        /*001a*/ 	.short	(.L_45 - .L_44)
	.align		4
.L_44:
        /*001c*/ 	.word	index@(_ZN9alphazero4mcts19treeTraversalKernelEPKfPKiS2_S4_S4_S4_PKbS6_PiS7_S7_Pffiiii)
        /*0020*/ 	.word	0x00000028


	//----- nvinfo : EIATTR_FRAME_SIZE
	.align		4
.L_45:
        /*0024*/ 	.byte	0x04, 0x11
        /*0026*/ 	.short	(.L_47 - .L_46)
	.align		4
.L_46:
        /*0028*/ 	.word	index@($__internal_4_$__cuda_sm3x_div_rn_noftz_f32_slowpath)
        /*002c*/ 	.word	0x00000800


	//----- nvinfo : EIATTR_FRAME_SIZE
	.align		4
.L_47:
        /*0030*/ 	.byte	0x04, 0x11
        /*0032*/ 	.short	(.L_49 - .L_48)
	.align		4
.L_48:
        /*0034*/ 	.word	index@($__internal_3_$__cuda_sm20_sqrt_rn_f32_slowpath)
        /*0038*/ 	.word	0x00000800


	//----- nvinfo : EIATTR_FRAME_SIZE
	.align		4
.L_49:
        /*003c*/ 	.byte	0x04, 0x11
        /*003e*/ 	.short	(.L_51 - .L_50)
	.align		4
.L_50:
        /*0040*/ 	.word	index@(_ZN9alphazero4mcts19treeTraversalKernelEPKfPKiS2_S4_S4_S4_PKbS6_PiS7_S7_Pffiiii)
        /*0044*/ 	.word	0x00000800


	//----- nvinfo : EIATTR_REGCOUNT
	.align		4
.L_51:
        /*0048*/ 	.byte	0x04, 0x2f
        /*004a*/ 	.short	(.L_53 - .L_52)
	.align		4
.L_52:
        /*004c*/ 	.word	index@(_ZN9alphazero4mcts21backpropagationKernelEPfPiS2_S2_PKiS4_PKfiiii)
        /*0050*/ 	.word	0x00000012


	//----- nvinfo : EIATTR_FRAME_SIZE
	.align		4
.L_53:
        /*0054*/ 	.byte	0x04, 0x11
        /*0056*/ 	.short	(.L_55 - .L_54)
	.align		4
.L_54:
        /*0058*/ 	.word	index@($__internal_2_$__cuda_sm3x_div_rn_noftz_f32_slowpath)
        /*005c*/ 	.word	0x00000000


	//----- nvinfo : EIATTR_FRAME_SIZE
	.align		4
.L_55:
        /*0060*/ 	.byte	0x04, 0x11
        /*0062*/ 	.short	(.L_57 - .L_56)
	.align		4
.L_56:
        /*0064*/ 	.word	index@(_ZN9alphazero4mcts21backpropagationKernelEPfPiS2_S2_PKiS4_PKfiiii)
        /*0068*/ 	.word	0x00000000


	//----- nvinfo : EIATTR_REGCOUNT
	.align		4
.L_57:
        /*006c*/ 	.byte	0x04, 0x2f
        /*006e*/ 	.short	(.L_59 - .L_58)
	.align		4
.L_58:
        /*0070*/ 	.word	index@(_ZN9alphazero4mcts32treeTraversalWarpOptimizedKernelEPKfPKiS2_S4_S4_S4_PKbS6_PiS7_S7_Pffiiii)
        /*0074*/ 	.word	0x00000027


	//----- nvinfo : EIATTR_FRAME_SIZE
	.align		4
.L_59:
        /*0078*/ 	.byte	0x04, 0x11
        /*007a*/ 	.short	(.L_61 - .L_60)
	.align		4
.L_60:
        /*007c*/ 	.word	index@($__internal_1_$__cuda_sm3x_div_rn_noftz_f32_slowpath)
        /*0080*/ 	.word	0x00000000


	//----- nvinfo : EIATTR_FRAME_SIZE
	.align		4
.L_61:
        /*0084*/ 	.byte	0x04, 0x11
        /*0086*/ 	.short	(.L_63 - .L_62)
	.align		4
.L_62:
        /*0088*/ 	.word	index@($__internal_0_$__cuda_sm20_sqrt_rn_f32_slowpath)
        /*008c*/ 	.word	0x00000000


	//----- nvinfo : EIATTR_FRAME_SIZE
	.align		4
.L_63:
        /*0090*/ 	.byte	0x04, 0x11
        /*0092*/ 	.short	(.L_65 - .L_64)
	.align		4
.L_64:
        /*0094*/ 	.word	index@(_ZN9alphazero4mcts32treeTraversalWarpOptimizedKernelEPKfPKiS2_S4_S4_S4_PKbS6_PiS7_S7_Pffiiii)
        /*0098*/ 	.word	0x00000000


	//----- nvinfo : EIATTR_MIN_STACK_SIZE
	.align		4
.L_65:
        /*009c*/ 	.byte	0x04, 0x12
        /*009e*/ 	.short	(.L_67 - .L_66)
	.align		4
.L_66:
        /*00a0*/ 	.word	index@(_ZN9alphazero4mcts32treeTraversalWarpOptimizedKernelEPKfPKiS2_S4_S4_S4_PKbS6_PiS7_S7_Pffiiii)
        /*00a4*/ 	.word	0x00000000


	//----- nvinfo : EIATTR_MIN_STACK_SIZE
	.align		4
.L_67:
        /*00a8*/ 	.byte	0x04, 0x12
        /*00aa*/ 	.short	(.L_69 - .L_68)
	.align		4
.L_68:
        /*00ac*/ 	.word	index@(_ZN9alphazero4mcts21backpropagationKernelEPfPiS2_S2_PKiS4_PKfiiii)
        /*00b0*/ 	.word	0x00000000


	//----- nvinfo : EIATTR_MIN_STACK_SIZE
	.align		4
.L_69:
        /*00b4*/ 	.byte	0x04, 0x12
        /*00b6*/ 	.short	(.L_71 - .L_70)
	.align		4
.L_70:
        /*00b8*/ 	.word	index@(_ZN9alphazero4mcts19treeTraversalKernelEPKfPKiS2_S4_S4_S4_PKbS6_PiS7_S7_Pffiiii)
        /*00bc*/ 	.word	0x00000800


	//----- nvinfo : EIATTR_MIN_STACK_SIZE
	.align		4
.L_71:
        /*00c0*/ 	.byte	0x04, 0x12
        /*00c2*/ 	.short	(.L_73 - .L_72)
	.align		4
.L_72:
        /*00c4*/ 	.word	index@(_ZN3cub18CUB_300001_SM_10006detail11EmptyKernelIvEEvv)
        /*00c8*/ 	.word	0x00000000
.L_73:


//--------------------- .nv.compat                --------------------------
	.section	.nv.compat,"",@"SHT_CUDA_COMPAT_INFO"
	.align	4
        /*0000*/ 	.byte	0x02, 0x09, 0x00, 0x00, 0x02, 0x02, 0x01, 0x00, 0x02, 0x05, 0x05, 0x00, 0x03, 0x07, 0x01, 0x01
        /*0010*/ 	.byte	0x02, 0x03, 0x00, 0x00, 0x02, 0x06, 0x01, 0x00, 0x04, 0x0b, 0x08, 0x00, 0x01, 0x00, 0x00, 0x00
        /*0020*/ 	.byte	0x00, 0x00, 0x00, 0x00


//--------------------- .nv.info._ZN9alphazero4mcts32treeTraversalWarpOptimizedKernelEPKfPKiS2_S4_S4_S4_PKbS6_PiS7_S7_Pffiiii --------------------------
	.section	.nv.info._ZN9alphazero4mcts32treeTraversalWarpOptimizedKernelEPKfPKiS2_S4_S4_S4_PKbS6_PiS7_S7_Pffiiii,"",@"SHT_CUDA_INFO"
	.sectionflags	@""
	.align	4


	//----- nvinfo : EIATTR_CUDA_API_VERSION
	.align		4
        /*0000*/ 	.byte	0x04, 0x37
        /*0002*/ 	.short	(.L_75 - .L_74)
.L_74:
        /*0004*/ 	.word	0x00000082


	//----- nvinfo : EIATTR_KPARAM_INFO
	.align		4
.L_75:
        /*0008*/ 	.byte	0x04, 0x17
        /*000a*/ 	.short	(.L_77 - .L_76)
.L_76:
        /*000c*/ 	.word	0x00000000
        /*0010*/ 	.short	0x0010
        /*0012*/ 	.short	0x0070
        /*0014*/ 	.byte	0x00, 0xf0, 0x11, 0x00


	//----- nvinfo : EIATTR_KPARAM_INFO
	.align		4
.L_77:
        /*0018*/ 	.byte	0x04, 0x17
        /*001a*/ 	.short	(.L_79 - .L_78)
.L_78:
        /*001c*/ 	.word	0x00000000
        /*0020*/ 	.short	0x000f
        /*0022*/ 	.short	0x006c
        /*0024*/ 	.byte	0x00, 0xf0, 0x11, 0x00


	//----- nvinfo : EIATTR_KPARAM_INFO
	.align		4
.L_79:
        /*0028*/ 	.byte	0x04, 0x17
        /*002a*/ 	.short	(.L_81 - .L_80)
.L_80:
        /*002c*/ 	.word	0x00000000
        /*0030*/ 	.short	0x000e
        /*0032*/ 	.short	0x0068
        /*0034*/ 	.byte	0x00, 0xf0, 0x11, 0x00


	//----- nvinfo : EIATTR_KPARAM_INFO
	.align		4
.L_81:
        /*0038*/ 	.byte	0x04, 0x17
        /*003a*/ 	.short	(.L_83 - .L_82)
.L_82:
        /*003c*/ 	.word	0x00000000
        /*0040*/ 	.short	0x000d
        /*0042*/ 	.short	0x0064
        /*0044*/ 	.byte	0x00, 0xf0, 0x11, 0x00


	//----- nvinfo : EIATTR_KPARAM_INFO
	.align		4
.L_83:
        /*0048*/ 	.byte	0x04, 0x17
        /*004a*/ 	.short	(.L_85 - .L_84)
.L_84:
        /*004c*/ 	.word	0x00000000
        /*0050*/ 	.short	0x000c
        /*0052*/ 	.short	0x0060
        /*0054*/ 	.byte	0x00, 0xf0, 0x11, 0x00


	//----- nvinfo : EIATTR_KPARAM_INFO
	.align		4
.L_85:
        /*0058*/ 	.byte	0x04, 0x17
        /*005a*/ 	.short	(.L_87 - .L_86)
.L_86:
        /*005c*/ 	.word	0x00000000
        /*0060*/ 	.short	0x000b
        /*0062*/ 	.short	0x0058
        /*0064*/ 	.byte	0x00, 0xf5, 0x21, 0x00


	//----- nvinfo : EIATTR_KPARAM_INFO
	.align		4
.L_87:
        /*0068*/ 	.byte	0x04, 0x17
        /*006a*/ 	.short	(.L_89 - .L_88)
.L_88:
        /*006c*/ 	.word	0x00000000
        /*0070*/ 	.short	0x000a
        /*0072*/ 	.short	0x0050
        /*0074*/ 	.byte	0x00, 0xf5, 0x21, 0x00


	//----- nvinfo : EIATTR_KPARAM_INFO
	.align		4
.L_89:
        /*0078*/ 	.byte	0x04, 0x17
        /*007a*/ 	.short	(.L_91 - .L_90)
.L_90:
        /*007c*/ 	.word	0x00000000
        /*0080*/ 	.short	0x0009
        /*0082*/ 	.short	0x0048
        /*0084*/ 	.byte	0x00, 0xf5, 0x21, 0x00


	//----- nvinfo : EIATTR_KPARAM_INFO
	.align		4
.L_91:
        /*0088*/ 	.byte	0x04, 0x17
        /*008a*/ 	.short	(.L_93 - .L_92)
.L_92:
        /*008c*/ 	.word	0x00000000
        /*0090*/ 	.short	0x0008
        /*0092*/ 	.short	0x0040
        /*0094*/ 	.byte	0x00, 0xf5, 0x21, 0x00


	//----- nvinfo : EIATTR_KPARAM_INFO
	.align		4
.L_93:
        /*0098*/ 	.byte	0x04, 0x17
        /*009a*/ 	.short	(.L_95 - .L_94)
.L_94:
        /*009c*/ 	.word	0x00000000
        /*00a0*/ 	.short	0x0007
        /*00a2*/ 	.short	0x0038
        /*00a4*/ 	.byte	0x00, 0xf5, 0x21, 0x00


	//----- nvinfo : EIATTR_KPARAM_INFO
	.align		4
.L_95:
        /*00a8*/ 	.byte	0x04, 0x17
        /*00aa*/ 	.short	(.L_97 - .L_96)
.L_96:
        /*00ac*/ 	.word	0x00000000
        /*00b0*/ 	.short	0x0006
        /*00b2*/ 	.short	0x0030
        /*00b4*/ 	.byte	0x00, 0xf5, 0x21, 0x00


	//----- nvinfo : EIATTR_KPARAM_INFO
	.align		4
.L_97:
        /*00b8*/ 	.byte	0x04, 0x17
        /*00ba*/ 	.short	(.L_99 - .L_98)
.L_98:
        /*00bc*/ 	.word	0x00000000
        /*00c0*/ 	.short	0x0005
        /*00c2*/ 	.short	0x0028
        /*00c4*/ 	.byte	0x00, 0xf5, 0x21, 0x00


	//----- nvinfo : EIATTR_KPARAM_INFO
	.align		4
.L_99:
        /*00c8*/ 	.byte	0x04, 0x17
        /*00ca*/ 	.short	(.L_101 - .L_100)
.L_100:
        /*00cc*/ 	.word	0x00000000
        /*00d0*/ 	.short	0x0004
        /*00d2*/ 	.short	0x0020
        /*00d4*/ 	.byte	0x00, 0xf5, 0x21, 0x00


	//----- nvinfo : EIATTR_KPARAM_INFO
	.align		4
.L_101:
        /*00d8*/ 	.byte	0x04, 0x17
        /*00da*/ 	.short	(.L_103 - .L_102)
.L_102:
        /*00dc*/ 	.word	0x00000000
        /*00e0*/ 	.short	0x0003
        /*00e2*/ 	.short	0x0018
        /*00e4*/ 	.byte	0x00, 0xf5, 0x21, 0x00


	//----- nvinfo : EIATTR_KPARAM_INFO
	.align		4
.L_103:
        /*00e8*/ 	.byte	0x04, 0x17
        /*00ea*/ 	.short	(.L_105 - .L_104)
.L_104:
        /*00ec*/ 	.word	0x00000000
        /*00f0*/ 	.short	0x0002
        /*00f2*/ 	.short	0x0010
        /*00f4*/ 	.byte	0x00, 0xf5, 0x21, 0x00


	//----- nvinfo : EIATTR_KPARAM_INFO
	.align		4
.L_105:
        /*00f8*/ 	.byte	0x04, 0x17
        /*00fa*/ 	.short	(.L_107 - .L_106)
.L_106:
        /*00fc*/ 	.word	0x00000000
        /*0100*/ 	.short	0x0001
        /*0102*/ 	.short	0x0008
        /*0104*/ 	.byte	0x00, 0xf5, 0x21, 0x00


	//----- nvinfo : EIATTR_KPARAM_INFO
	.align		4
.L_107:
        /*0108*/ 	.byte	0x04, 0x17
        /*010a*/ 	.short	(.L_109 - .L_108)
.L_108:
        /*010c*/ 	.word	0x00000000
        /*0110*/ 	.short	0x0000
        /*0112*/ 	.short	0x0000
        /*0114*/ 	.byte	0x00, 0xf5, 0x21, 0x00


	//----- nvinfo : EIATTR_SPARSE_MMA_MASK
	.align		4
.L_109:
        /*0118*/ 	.byte	0x03, 0x50
        /*011a*/ 	.short	0x0000


	//----- nvinfo : EIATTR_MAXREG_COUNT
	.align		4
        /*011c*/ 	.byte	0x03, 0x1b
        /*011e*/ 	.short	0x00ff


	//----- nvinfo : EIATTR_MERCURY_ISA_VERSION
	.align		4
        /*0120*/ 	.byte	0x03, 0x5f
        /*0122*/ 	.short	0x0101


	//----- nvinfo : EIATTR_COOP_GROUP_MASK_REGIDS
	.align		4
        /*0124*/ 	.byte	0x04, 0x29
        /*0126*/ 	.short	(.L_111 - .L_110)


	//   ....[0]....
.L_110:
        /*0128*/ 	.word	0xffffffff


	//   ....[1]....
        /*012c*/ 	.word	0xffffffff


	//   ....[2]....
        /*0130*/ 	.word	0xffffffff


	//   ....[3]....
        /*0134*/ 	.word	0xffffffff


	//   ....[4]....
        /*0138*/ 	.word	0xffffffff


	//   ....[5]....
        /*013c*/ 	.word	0xffffffff


	//   ....[6]....
        /*0140*/ 	.word	0xffffffff


	//   ....[7]....
        /*0144*/ 	.word	0xffffffff


	//   ....[8]....
        /*0148*/ 	.word	0xffffffff


	//   ....[9]....
        /*014c*/ 	.word	0xffffffff


	//   ....[10]....
        /*0150*/ 	.word	0xffffffff


	//   ....[11]....
        /*0154*/ 	.word	0xffffffff


	//   ....[12]....
        /*0158*/ 	.word	0x0500000e


	//   ....[13]....
        /*015c*/ 	.word	0x0500000e


	//   ....[14]....
        /*0160*/ 	.word	0x0500000e


	//   ....[15]....
        /*0164*/ 	.word	0x0500000e


	//   ....[16]....
        /*0168*/ 	.word	0x0500000e


	//   ....[17]....
        /*016c*/ 	.word	0x0500000e


	//   ....[18]....
        /*0170*/ 	.word	0x0500000e


	//   ....[19]....
        /*0174*/ 	.word	0x0500000e


	//   ....[20]....
        /*0178*/ 	.word	0x0500000e


	//   ....[21]....
        /*017c*/ 	.word	0x0500000e


	//----- nvinfo : EIATTR_COOP_GROUP_INSTR_OFFSETS
	.align		4
.L_111:
        /*0180*/ 	.byte	0x04, 0x28
        /*0182*/ 	.short	(.L_113 - .L_112)


	//   ....[0]....
.L_112:
        /*0184*/ 	.word	0x00001740


	//   ....[1]....
        /*0188*/ 	.word	0x00001750


	//   ....[2]....
        /*018c*/ 	.word	0x00001790


	//   ....[3]....
        /*0190*/ 	.word	0x000017a0


	//   ....[4]....
        /*0194*/ 	.word	0x000017e0


	//   ....[5]....
        /*0198*/ 	.word	0x000017f0


	//   ....[6]....
        /*019c*/ 	.word	0x00001830


	//   ....[7]....
        /*01a0*/ 	.word	0x00001840


	//   ....[8]....
        /*01a4*/ 	.word	0x00001880


	//   ....[9]....
        /*01a8*/ 	.word	0x00001890


	//   ....[10]....
        /*01ac*/ 	.word	0x000018d0


	//   ....[11]....
        /*01b0*/ 	.word	0x00001c10


	//   ....[12]....
        /*01b4*/ 	.word	0x00001eb0


	//   ....[13]....
        /*01b8*/ 	.word	0x00001f40


	//   ....[14]....
        /*01bc*/ 	.word	0x00001fc0


	//   ....[15]....
        /*01c0*/ 	.word	0x00002020


	//   ....[16]....
        /*01c4*/ 	.word	0x000020a0


	//   ....[17]....
        /*01c8*/ 	.word	0x00002100


	//   ....[18]....
        /*01cc*/ 	.word	0x00002180


	//   ....[19]....
        /*01d0*/ 	.word	0x000021e0


	//   ....[20]....
        /*01d4*/ 	.word	0x00002260


	//   ....[21]....
        /*01d8*/ 	.word	0x000022c0


	//----- nvinfo : EIATTR_VRC_CTA_INIT_COUNT
	.align		4
.L_113:
        /*01dc*/ 	.byte	0x02, 0x4a
	.zero		1
	.zero		1


	//----- nvinfo : EIATTR_EXIT_INSTR_OFFSETS
	.align		4
        /*01e0*/ 	.byte	0x04, 0x1c
        /*01e2*/ 	.short	(.L_115 - .L_114)


	//   ....[0]....
.L_114:
        /*01e4*/ 	.word	0x00000240


	//   ....[1]....
        /*01e8*/ 	.word	0x00001c60


	//   ....[2]....
        /*01ec*/ 	.word	0x00001e00


	//   ....[3]....
        /*01f0*/ 	.word	0x00001e40


	//----- nvinfo : EIATTR_CRS_STACK_SIZE
	.align		4
.L_115:
        /*01f4*/ 	.byte	0x04, 0x1e
        /*01f6*/ 	.short	(.L_117 - .L_116)
.L_116:
        /*01f8*/ 	.word	0x00000000


	//----- nvinfo : EIATTR_CBANK_PARAM_SIZE
	.align		4
.L_117:
        /*01fc*/ 	.byte	0x03, 0x19
        /*01fe*/ 	.short	0x0074


	//----- nvinfo : EIATTR_PARAM_CBANK
	.align		4
        /*0200*/ 	.byte	0x04, 0x0a
        /*0202*/ 	.short	(.L_119 - .L_118)
	.align		4
.L_118:
        /*0204*/ 	.word	index@(.nv.constant0._ZN9alphazero4mcts32treeTraversalWarpOptimizedKernelEPKfPKiS2_S4_S4_S4_PKbS6_PiS7_S7_Pffiiii)
        /*0208*/ 	.short	0x0380
        /*020a*/ 	.short	0x0074


	//----- nvinfo : EIATTR_SW_WAR
	.align		4
.L_119:
        /*020c*/ 	.byte	0x04, 0x36
        /*020e*/ 	.short	(.L_121 - .L_120)
.L_120:
        /*0210*/ 	.word	0x00000008
.L_121:


//--------------------- .nv.info._ZN9alphazero4mcts21backpropagationKernelEPfPiS2_S2_PKiS4_PKfiiii --------------------------
	.section	.nv.info._ZN9alphazero4mcts21backpropagationKernelEPfPiS2_S2_PKiS4_PKfiiii,"",@"SHT_CUDA_INFO"
	.sectionflags	@""
	.align	4


	//----- nvinfo : EIATTR_CUDA_API_VERSION
	.align		4
        /*0000*/ 	.byte	0x04, 0x37
        /*0002*/ 	.short	(.L_123 - .L_122)
.L_122:
        /*0004*/ 	.word	0x00000082


	//----- nvinfo : EIATTR_KPARAM_INFO
	.align		4
.L_123:
        /*0008*/ 	.byte	0x04, 0x17
        /*000a*/ 	.short	(.L_125 - .L_124)
.L_124:
        /*000c*/ 	.word	0x00000000
        /*0010*/ 	.short	0x000a
        /*0012*/ 	.short	0x0044
        /*0014*/ 	.byte	0x00, 0xf0, 0x11, 0x00


	//----- nvinfo : EIATTR_KPARAM_INFO
	.align		4
.L_125:
        /*0018*/ 	.byte	0x04, 0x17
        /*001a*/ 	.short	(.L_127 - .L_126)
.L_126:
        /*001c*/ 	.word	0x00000000
        /*0020*/ 	.short	0x0009
        /*0022*/ 	.short	0x0040
        /*0024*/ 	.byte	0x00, 0xf0, 0x11, 0x00


	//----- nvinfo : EIATTR_KPARAM_INFO
	.align		4
.L_127:
        /*0028*/ 	.byte	0x04, 0x17
        /*002a*/ 	.short	(.L_129 - .L_128)
.L_128:
        /*002c*/ 	.word	0x00000000
        /*0030*/ 	.short	0x0008
        /*0032*/ 	.short	0x003c
        /*0034*/ 	.byte	0x00, 0xf0, 0x11, 0x00


	//----- nvinfo : EIATTR_KPARAM_INFO
	.align		4
.L_129:
        /*0038*/ 	.byte	0x04, 0x17
        /*003a*/ 	.short	(.L_131 - .L_130)
.L_130:
        /*003c*/ 	.word	0x00000000
        /*0040*/ 	.short	0x0007
        /*0042*/ 	.short	0x0038
        /*0044*/ 	.byte	0x00, 0xf0, 0x11, 0x00


	//----- nvinfo : EIATTR_KPARAM_INFO
	.align		4
.L_131:
        /*0048*/ 	.byte	0x04, 0x17
        /*004a*/ 	.short	(.L_133 - .L_132)
.L_132:
        /*004c*/ 	.word	0x00000000
        /*0050*/ 	.short	0x0006
        /*0052*/ 	.short	0x0030
        /*0054*/ 	.byte	0x00, 0xf5, 0x21, 0x00


	//----- nvinfo : EIATTR_KPARAM_INFO
	.align		4
.L_133:
        /*0058*/ 	.byte	0x04, 0x17
        /*005a*/ 	.short	(.L_135 - .L_134)
.L_134:
        /*005c*/ 	.word	0x00000000
        /*0060*/ 	.short	0x0005
        /*0062*/ 	.short	0x0028
        /*0064*/ 	.byte	0x00, 0xf5, 0x21, 0x00


	//----- nvinfo : EIATTR_KPARAM_INFO
	.align		4
.L_135:
        /*0068*/ 	.byte	0x04, 0x17
        /*006a*/ 	.short	(.L_137 - .L_136)
.L_136:
        /*006c*/ 	.word	0x00000000
        /*0070*/ 	.short	0x0004
        /*0072*/ 	.short	0x0020
        /*0074*/ 	.byte	0x00, 0xf5, 0x21, 0x00


	//----- nvinfo : EIATTR_KPARAM_INFO
	.align		4
.L_137:
        /*0078*/ 	.byte	0x04, 0x17
        /*007a*/ 	.short	(.L_139 - .L_138)
.L_138:
        /*007c*/ 	.word	0x00000000
        /*0080*/ 	.short	0x0003
        /*0082*/ 	.short	0x0018
        /*0084*/ 	.byte	0x00, 0xf5, 0x21, 0x00


	//----- nvinfo : EIATTR_KPARAM_INFO
	.align		4
.L_139:
        /*0088*/ 	.byte	0x04, 0x17
        /*008a*/ 	.short	(.L_141 - .L_140)
.L_140:
        /*008c*/ 	.word	0x00000000
        /*0090*/ 	.short	0x0002
        /*0092*/ 	.short	0x0010
        /*0094*/ 	.byte	0x00, 0xf5, 0x21, 0x00


	//----- nvinfo : EIATTR_KPARAM_INFO
	.align		4
.L_141:
        /*0098*/ 	.byte	0x04, 0x17
        /*009a*/ 	.short	(.L_143 - .L_142)
.L_142:
        /*009c*/ 	.word	0x00000000
        /*00a0*/ 	.short	0x0001
        /*00a2*/ 	.short	0x0008
        /*00a4*/ 	.byte	0x00, 0xf5, 0x21, 0x00


	//----- nvinfo : EIATTR_KPARAM_INFO
	.align		4
.L_143:
        /*00a8*/ 	.byte	0x04, 0x17
        /*00aa*/ 	.short	(.L_145 - .L_144)
.L_144:
        /*00ac*/ 	.word	0x00000000
        /*00b0*/ 	.short	0x0000
        /*00b2*/ 	.short	0x0000
        /*00b4*/ 	.byte	0x00, 0xf5, 0x21, 0x00


	//----- nvinfo : EIATTR_SPARSE_MMA_MASK
	.align		4
.L_145:
        /*00b8*/ 	.byte	0x03, 0x50
        /*00ba*/ 	.short	0x0000


	//----- nvinfo : EIATTR_MAXREG_COUNT
	.align		4
        /*00bc*/ 	.byte	0x03, 0x1b
        /*00be*/ 	.short	0x00ff


	//----- nvinfo : EIATTR_MERCURY_ISA_VERSION
	.align		4
        /*00c0*/ 	.byte	0x03, 0x5f
        /*00c2*/ 	.short	0x0101


	//----- nvinfo : EIATTR_VRC_CTA_INIT_COUNT
	.align		4
        /*00c4*/ 	.byte	0x02, 0x4a
	.zero		1
	.zero		1


	//----- nvinfo : EIATTR_EXIT_INSTR_OFFSETS
	.align		4
        /*00c8*/ 	.byte	0x04, 0x1c
        /*00ca*/ 	.short	(.L_147 - .L_146)


	//   ....[0]....
.L_146:
        /*00cc*/ 	.word	0x00000040


	//   ....[1]....
        /*00d0*/ 	.word	0x000000b0


	//   ....[2]....
        /*00d4*/ 	.word	0x00000390


	//----- nvinfo : EIATTR_CRS_STACK_SIZE
	.align		4
.L_147:
        /*00d8*/ 	.byte	0x04, 0x1e
        /*00da*/ 	.short	(.L_149 - .L_148)
.L_148:
        /*00dc*/ 	.word	0x00000000


	//----- nvinfo : EIATTR_CBANK_PARAM_SIZE
	.align		4
.L_149:
        /*00e0*/ 	.byte	0x03, 0x19
        /*00e2*/ 	.short	0x0048


	//----- nvinfo : EIATTR_PARAM_CBANK
	.align		4
        /*00e4*/ 	.byte	0x04, 0x0a
        /*00e6*/ 	.short	(.L_151 - .L_150)
	.align		4
.L_150:
        /*00e8*/ 	.word	index@(.nv.constant0._ZN9alphazero4mcts21backpropagationKernelEPfPiS2_S2_PKiS4_PKfiiii)
        /*00ec*/ 	.short	0x0380
        /*00ee*/ 	.short	0x0048


	//----- nvinfo : EIATTR_SW_WAR
	.align		4
.L_151:
        /*00f0*/ 	.byte	0x04, 0x36
        /*00f2*/ 	.short	(.L_153 - .L_152)
.L_152:
        /*00f4*/ 	.word	0x00000008
.L_153:


//--------------------- .nv.info._ZN9alphazero4mcts19treeTraversalKernelEPKfPKiS2_S4_S4_S4_PKbS6_PiS7_S7_Pffiiii --------------------------
	.section	.nv.info._ZN9alphazero4mcts19treeTraversalKernelEPKfPKiS2_S4_S4_S4_PKbS6_PiS7_S7_Pffiiii,"",@"SHT_CUDA_INFO"
	.sectionflags	@""
	.align	4


	//----- nvinfo : EIATTR_CUDA_API_VERSION
	.align		4
        /*0000*/ 	.byte	0x04, 0x37
        /*0002*/ 	.short	(.L_155 - .L_154)
.L_154:
        /*0004*/ 	.word	0x00000082


	//----- nvinfo : EIATTR_KPARAM_INFO
	.align		4
.L_155:
        /*0008*/ 	.byte	0x04, 0x17
        /*000a*/ 	.short	(.L_157 - .L_156)
.L_156:
        /*000c*/ 	.word	0x00000000
        /*0010*/ 	.short	0x0010
        /*0012*/ 	.short	0x0070
        /*0014*/ 	.byte	0x00, 0xf0, 0x11, 0x00


	//----- nvinfo : EIATTR_KPARAM_INFO
	.align		4
.L_157:
        /*0018*/ 	.byte	0x04, 0x17
        /*001a*/ 	.short	(.L_159 - .L_158)
.L_158:
        /*001c*/ 	.word	0x00000000
        /*0020*/ 	.short	0x000f
        /*0022*/ 	.short	0x006c
        /*0024*/ 	.byte	0x00, 0xf0, 0x11, 0x00


	//----- nvinfo : EIATTR_KPARAM_INFO
	.align		4
.L_159:
        /*0028*/ 	.byte	0x04, 0x17
        /*002a*/ 	.short	(.L_161 - .L_160)
.L_160:
        /*002c*/ 	.word	0x00000000
        /*0030*/ 	.short	0x000e
        /*0032*/ 	.short	0x0068
        /*0034*/ 	.byte	0x00, 0xf0, 0x11, 0x00


	//----- nvinfo : EIATTR_KPARAM_INFO
	.align		4
.L_161:
        /*0038*/ 	.byte	0x04, 0x17
        /*003a*/ 	.short	(.L_163 - .L_162)
.L_162:
        /*003c*/ 	.word	0x00000000
        /*0040*/ 	.short	0x000d
        /*0042*/ 	.short	0x0064
        /*0044*/ 	.byte	0x00, 0xf0, 0x11, 0x00


	//----- nvinfo : EIATTR_KPARAM_INFO
	.align		4
.L_163:
        /*0048*/ 	.byte	0x04, 0x17
        /*004a*/ 	.short	(.L_165 - .L_164)
.L_164:
        /*004c*/ 	.word	0x00000000
        /*0050*/ 	.short	0x000c
        /*0052*/ 	.short	0x0060
        /*0054*/ 	.byte	0x00, 0xf0, 0x11, 0x00


	//----- nvinfo : EIATTR_KPARAM_INFO
	.align		4
.L_165:
        /*0058*/ 	.byte	0x04, 0x17
        /*005a*/ 	.short	(.L_167 - .L_166)
.L_166:
        /*005c*/ 	.word	0x00000000
        /*0060*/ 	.short	0x000b
        /*0062*/ 	.short	0x0058
        /*0064*/ 	.byte	0x00, 0xf5, 0x21, 0x00


	//----- nvinfo : EIATTR_KPARAM_INFO
	.align		4
.L_167:
        /*0068*/ 	.byte	0x04, 0x17
        /*006a*/ 	.short	(.L_169 - .L_168)
.L_168:
        /*006c*/ 	.word	0x00000000
        /*0070*/ 	.short	0x000a
        /*0072*/ 	.short	0x0050
        /*0074*/ 	.byte	0x00, 0xf5, 0x21, 0x00


	//----- nvinfo : EIATTR_KPARAM_INFO
	.align		4
.L_169:
        /*0078*/ 	.byte	0x04, 0x17
        /*007a*/ 	.short	(.L_171 - .L_170)
.L_170:
        /*007c*/ 	.word	0x00000000
        /*0080*/ 	.short	0x0009
        /*0082*/ 	.short	0x0048
        /*0084*/ 	.byte	0x00, 0xf5, 0x21, 0x00


	//----- nvinfo : EIATTR_KPARAM_INFO
	.align		4
.L_171:
        /*0088*/ 	.byte	0x04, 0x17
        /*008a*/ 	.short	(.L_173 - .L_172)
.L_172:
        /*008c*/ 	.word	0x00000000
        /*0090*/ 	.short	0x0008
        /*0092*/ 	.short	0x0040
        /*0094*/ 	.byte	0x00, 0xf5, 0x21, 0x00


	//----- nvinfo : EIATTR_KPARAM_INFO
	.align		4
.L_173:
        /*0098*/ 	.byte	0x04, 0x17
        /*009a*/ 	.short	(.L_175 - .L_174)
.L_174:
        /*009c*/ 	.word	0x00000000
        /*00a0*/ 	.short	0x0007
        /*00a2*/ 	.short	0x0038
        /*00a4*/ 	.byte	0x00, 0xf5, 0x21, 0x00


	//----- nvinfo : EIATTR_KPARAM_INFO
	.align		4
.L_175:
        /*00a8*/ 	.byte	0x04, 0x17
        /*00aa*/ 	.short	(.L_177 - .L_176)
.L_176:
        /*00ac*/ 	.word	0x00000000
        /*00b0*/ 	.short	0x0006
        /*00b2*/ 	.short	0x0030
        /*00b4*/ 	.byte	0x00, 0xf5, 0x21, 0x00


	//----- nvinfo : EIATTR_KPARAM_INFO
	.align		4
.L_177:
        /*00b8*/ 	.byte	0x04, 0x17
        /*00ba*/ 	.short	(.L_179 - .L_178)
.L_178:
        /*00bc*/ 	.word	0x00000000
        /*00c0*/ 	.short	0x0005
        /*00c2*/ 	.short	0x0028
        /*00c4*/ 	.byte	0x00, 0xf5, 0x21, 0x00


	//----- nvinfo : EIATTR_KPARAM_INFO
	.align		4
.L_179:
        /*00c8*/ 	.byte	0x04, 0x17
        /*00ca*/ 	.short	(.L_181 - .L_180)
.L_180:
        /*00cc*/ 	.word	0x00000000
        /*00d0*/ 	.short	0x0004
        /*00d2*/ 	.short	0x0020
        /*00d4*/ 	.byte	0x00, 0xf5, 0x21, 0x00


	//----- nvinfo : EIATTR_KPARAM_INFO
	.align		4
.L_181:
        /*00d8*/ 	.byte	0x04, 0x17
        /*00da*/ 	.short	(.L_183 - .L_182)
.L_182:
        /*00dc*/ 	.word	0x00000000
        /*00e0*/ 	.short	0x0003
        /*00e2*/ 	.short	0x0018
        /*00e4*/ 	.byte	0x00, 0xf5, 0x21, 0x00


	//----- nvinfo : EIATTR_KPARAM_INFO
	.align		4
.L_183:
        /*00e8*/ 	.byte	0x04, 0x17
        /*00ea*/ 	.short	(.L_185 - .L_184)
.L_184:
        /*00ec*/ 	.word	0x00000000
        /*00f0*/ 	.short	0x0002
        /*00f2*/ 	.short	0x0010
        /*00f4*/ 	.byte	0x00, 0xf5, 0x21, 0x00


	//----- nvinfo : EIATTR_KPARAM_INFO
	.align		4
.L_185:
        /*00f8*/ 	.byte	0x04, 0x17
        /*00fa*/ 	.short	(.L_187 - .L_186)
.L_186:
        /*00fc*/ 	.word	0x00000000
        /*0100*/ 	.short	0x0001
        /*0102*/ 	.short	0x0008
        /*0104*/ 	.byte	0x00, 0xf5, 0x21, 0x00


	//----- nvinfo : EIATTR_KPARAM_INFO
	.align		4
.L_187:
        /*0108*/ 	.byte	0x04, 0x17
        /*010a*/ 	.short	(.L_189 - .L_188)
.L_188:
        /*010c*/ 	.word	0x00000000
        /*0110*/ 	.short	0x0000
        /*0112*/ 	.short	0x0000
        /*0114*/ 	.byte	0x00, 0xf5, 0x21, 0x00


	//----- nvinfo : EIATTR_SPARSE_MMA_MASK
	.align		4
.L_189:
        /*0118*/ 	.byte	0x03, 0x50
        /*011a*/ 	.short	0x0000


	//----- nvinfo : EIATTR_MAXREG_COUNT
	.align		4
        /*011c*/ 	.byte	0x03, 0x1b
        /*011e*/ 	.short	0x00ff


	//----- nvinfo : EIATTR_MERCURY_ISA_VERSION
	.align		4
        /*0120*/ 	.byte	0x03, 0x5f
        /*0122*/ 	.short	0x0101


	//----- nvinfo : EIATTR_VRC_CTA_INIT_COUNT
	.align		4
        /*0124*/ 	.byte	0x02, 0x4a
	.zero		1
	.zero		1


	//----- nvinfo : EIATTR_EXIT_INSTR_OFFSETS
	.align		4
        /*0128*/ 	.byte	0x04, 0x1c
        /*012a*/ 	.short	(.L_191 - .L_190)


	//   ....[0]....
.L_190:
        /*012c*/ 	.word	0x00000200


	//   ....[1]....
        /*0130*/ 	.word	0x00000a50


	//   ....[2]....
        /*0134*/ 	.word	0x000012c0


	//   ....[3]....
        /*0138*/ 	.word	0x000013b0


	//----- nvinfo : EIATTR_CRS_STACK_SIZE
	.align		4
.L_191:
        /*013c*/ 	.byte	0x04, 0x1e
        /*013e*/ 	.short	(.L_193 - .L_192)
.L_192:
        /*0140*/ 	.word	0x00000000


	//----- nvinfo : EIATTR_CBANK_PARAM_SIZE
	.align		4
.L_193:
        /*0144*/ 	.byte	0x03, 0x19
        /*0146*/ 	.short	0x0074


	//----- nvinfo : EIATTR_PARAM_CBANK
	.align		4
        /*0148*/ 	.byte	0x04, 0x0a
        /*014a*/ 	.short	(.L_195 - .L_194)
	.align		4
.L_194:
        /*014c*/ 	.word	index@(.nv.constant0._ZN9alphazero4mcts19treeTraversalKernelEPKfPKiS2_S4_S4_S4_PKbS6_PiS7_S7_Pffiiii)
        /*0150*/ 	.short	0x0380
        /*0152*/ 	.short	0x0074


	//----- nvinfo : EIATTR_SW_WAR
	.align		4
.L_195:
        /*0154*/ 	.byte	0x04, 0x36
        /*0156*/ 	.short	(.L_197 - .L_196)
.L_196:
        /*0158*/ 	.word	0x00000008
.L_197:


//--------------------- .nv.info._ZN3cub18CUB_300001_SM_10006detail11EmptyKernelIvEEvv --------------------------
	.section	.nv.info._ZN3cub18CUB_300001_SM_10006detail11EmptyKernelIvEEvv,"",@"SHT_CUDA_INFO"
	.sectionflags	@""
	.align	4


	//----- nvinfo : EIATTR_CUDA_API_VERSION
	.align		4
        /*0000*/ 	.byte	0x04, 0x37
        /*0002*/ 	.short	(.L_199 - .L_198)
.L_198:
        /*0004*/ 	.word	0x00000082


	//----- nvinfo : EIATTR_SPARSE_MMA_MASK
	.align		4
.L_199:
        /*0008*/ 	.byte	0x03, 0x50
        /*000a*/ 	.short	0x0000


	//----- nvinfo : EIATTR_MAXREG_COUNT
	.align		4
        /*000c*/ 	.byte	0x03, 0x1b
        /*000e*/ 	.short	0x00ff


	//----- nvinfo : EIATTR_MERCURY_ISA_VERSION
	.align		4
        /*0010*/ 	.byte	0x03, 0x5f
        /*0012*/ 	.short	0x0101


	//----- nvinfo : EIATTR_VRC_CTA_INIT_COUNT
	.align		4
        /*0014*/ 	.byte	0x02, 0x4a
	.zero		1
	.zero		1


	//----- nvinfo : EIATTR_EXIT_INSTR_OFFSETS
	.align		4
        /*0018*/ 	.byte	0x04, 0x1c
        /*001a*/ 	.short	(.L_201 - .L_200)


	//   ....[0]....
.L_200:
        /*001c*/ 	.word	0x00000010


	//----- nvinfo : EIATTR_SW_WAR
	.align		4
.L_201:
        /*0020*/ 	.byte	0x04, 0x36
        /*0022*/ 	.short	(.L_203 - .L_202)
.L_202:
        /*0024*/ 	.word	0x00000008
.L_203:


//--------------------- .nv.callgraph             --------------------------
	.section	.nv.callgraph,"",@"SHT_CUDA_CALLGRAPH"
	.align	4
	.sectionentsize	8
	.align		4
        /*0000*/ 	.word	0x00000000
	.align		4
        /*0004*/ 	.word	0xffffffff
	.align		4
        /*0008*/ 	.word	0x00000000
	.align		4
        /*000c*/ 	.word	0xfffffffe
	.align		4
        /*0010*/ 	.word	0x00000000
	.align		4
        /*0014*/ 	.word	0xfffffffd
	.align		4
        /*0018*/ 	.word	0x00000000
	.align		4
        /*001c*/ 	.word	0xfffffffc


//--------------------- .nv.constant4             --------------------------
	.section	.nv.constant4,"a",@progbits
	.align	8
	.align		8
.nv.constant4:
        /*0000*/ 	.dword	_ZN34_INTERNAL_1be2cdba_4_k_cu_7abb5bce4cuda3std3__45__cpo5beginE
	.align		8
        /*0008*/ 	.dword	_ZN34_INTERNAL_1be2cdba_4_k_cu_7abb5bce4cuda3std3__45__cpo3endE
	.align		8
        /*0010*/ 	.dword	_ZN34_INTERNAL_1be2cdba_4_k_cu_7abb5bce4cuda3std3__45__cpo6cbeginE
	.align		8
        /*0018*/ 	.dword	_ZN34_INTERNAL_1be2cdba_4_k_cu_7abb5bce4cuda3std3__45__cpo4cendE
	.align		8
        /*0020*/ 	.dword	_ZN34_INTERNAL_1be2cdba_4_k_cu_7abb5bce4cuda3std3__45__cpo6rbeginE
	.align		8
        /*0028*/ 	.dword	_ZN34_INTERNAL_1be2cdba_4_k_cu_7abb5bce4cuda3std3__45__cpo4rendE
	.align		8
        /*0030*/ 	.dword	_ZN34_INTERNAL_1be2cdba_4_k_cu_7abb5bce4cuda3std3__45__cpo7crbeginE
	.align		8
        /*0038*/ 	.dword	_ZN34_INTERNAL_1be2cdba_4_k_cu_7abb5bce4cuda3std3__45__cpo5crendE
	.align		8
        /*0040*/ 	.dword	_ZN34_INTERNAL_1be2cdba_4_k_cu_7abb5bce4cuda3std3__436_GLOBAL__N__1be2cdba_4_k_cu_7abb5bce6ignoreE
	.align		8
        /*0048*/ 	.dword	_ZN34_INTERNAL_1be2cdba_4_k_cu_7abb5bce4cuda3std3__419piecewise_constructE
	.align		8
        /*0050*/ 	.dword	_ZN34_INTERNAL_1be2cdba_4_k_cu_7abb5bce4cuda3std3__48in_placeE
	.align		8
        /*0058*/ 	.dword	_ZN34_INTERNAL_1be2cdba_4_k_cu_7abb5bce4cuda3std3__420unreachable_sentinelE
	.align		8
        /*0060*/ 	.dword	_ZN34_INTERNAL_1be2cdba_4_k_cu_7abb5bce4cuda3std3__47nulloptE
	.align		8
        /*0068*/ 	.dword	_ZN34_INTERNAL_1be2cdba_4_k_cu_7abb5bce4cuda3std3__48unexpectE
	.align		8
        /*0070*/ 	.dword	_ZN34_INTERNAL_1be2cdba_4_k_cu_7abb5bce4cuda3std6ranges3__45__cpo4swapE
	.align		8
        /*0078*/ 	.dword	_ZN34_INTERNAL_1be2cdba_4_k_cu_7abb5bce4cuda3std6ranges3__45__cpo9iter_moveE
	.align		8
        /*0080*/ 	.dword	_ZN34_INTERNAL_1be2cdba_4_k_cu_7abb5bce4cuda3std6ranges3__45__cpo5beginE
	.align		8
        /*0088*/ 	.dword	_ZN34_INTERNAL_1be2cdba_4_k_cu_7abb5bce4cuda3std6ranges3__45__cpo3endE
	.align		8
        /*0090*/ 	.dword	_ZN34_INTERNAL_1be2cdba_4_k_cu_7abb5bce4cuda3std6ranges3__45__cpo6cbeginE
	.align		8
        /*0098*/ 	.dword	_ZN34_INTERNAL_1be2cdba_4_k_cu_7abb5bce4cuda3std6ranges3__45__cpo4cendE
	.align		8
        /*00a0*/ 	.dword	_ZN34_INTERNAL_1be2cdba_4_k_cu_7abb5bce4cuda3std6ranges3__45__cpo7advanceE
	.align		8
        /*00a8*/ 	.dword	_ZN34_INTERNAL_1be2cdba_4_k_cu_7abb5bce4cuda3std6ranges3__45__cpo9iter_swapE
	.align		8
        /*00b0*/ 	.dword	_ZN34_INTERNAL_1be2cdba_4_k_cu_7abb5bce4cuda3std6ranges3__45__cpo4nextE
	.align		8
        /*00b8*/ 	.dword	_ZN34_INTERNAL_1be2cdba_4_k_cu_7abb5bce4cuda3std6ranges3__45__cpo4prevE
	.align		8
        /*00c0*/ 	.dword	_ZN34_INTERNAL_1be2cdba_4_k_cu_7abb5bce4cuda3std6ranges3__45__cpo4dataE
	.align		8
        /*00c8*/ 	.dword	_ZN34_INTERNAL_1be2cdba_4_k_cu_7abb5bce4cuda3std6ranges3__45__cpo5cdataE
	.align		8
        /*00d0*/ 	.dword	_ZN34_INTERNAL_1be2cdba_4_k_cu_7abb5bce4cuda3std6ranges3__45__cpo4sizeE
	.align		8
        /*00d8*/ 	.dword	_ZN34_INTERNAL_1be2cdba_4_k_cu_7abb5bce4cuda3std6ranges3__45__cpo5ssizeE
	.align		8
        /*00e0*/ 	.dword	_ZN34_INTERNAL_1be2cdba_4_k_cu_7abb5bce4cuda3std6ranges3__45__cpo8distanceE
	.align		8
        /*00e8*/ 	.dword	_ZN34_INTERNAL_1be2cdba_4_k_cu_7abb5bce6thrust24THRUST_300001_SM_1000_NS6system6detail10sequential3seqE
	.align		8
        /*00f0*/ 	.dword	_ZN34_INTERNAL_1be2cdba_4_k_cu_7abb5bce6thrust24THRUST_300001_SM_1000_NS12placeholders2_1E
	.align		8
        /*00f8*/ 	.dword	_ZN34_INTERNAL_1be2cdba_4_k_cu_7abb5bce6thrust24THRUST_300001_SM_1000_NS12placeholders2_2E
	.align		8
        /*0100*/ 	.dword	_ZN34_INTERNAL_1be2cdba_4_k_cu_7abb5bce6thrust24THRUST_300001_SM_1000_NS12placeholders2_3E
	.align		8
        /*0108*/ 	.dword	_ZN34_INTERNAL_1be2cdba_4_k_cu_7abb5bce6thrust24THRUST_300001_SM_1000_NS12placeholders2_4E
	.align		8
        /*0110*/ 	.dword	_ZN34_INTERNAL_1be2cdba_4_k_cu_7abb5bce6thrust24THRUST_300001_SM_1000_NS12placeholders2_5E
	.align		8
        /*0118*/ 	.dword	_ZN34_INTERNAL_1be2cdba_4_k_cu_7abb5bce6thrust24THRUST_300001_SM_1000_NS12placeholders2_6E
	.align		8
        /*0120*/ 	.dword	_ZN34_INTERNAL_1be2cdba_4_k_cu_7abb5bce6thrust24THRUST_300001_SM_1000_NS12placeholders2_7E
	.align		8
        /*0128*/ 	.dword	_ZN34_INTERNAL_1be2cdba_4_k_cu_7abb5bce6thrust24THRUST_300001_SM_1000_NS12placeholders2_8E
	.align		8
        /*0130*/ 	.dword	_ZN34_INTERNAL_1be2cdba_4_k_cu_7abb5bce6thrust24THRUST_300001_SM_1000_NS12placeholders2_9E
	.align		8
        /*0138*/ 	.dword	_ZN34_INTERNAL_1be2cdba_4_k_cu_7abb5bce6thrust24THRUST_300001_SM_1000_NS12placeholders3_10E


//--------------------- .text._ZN9alphazero4mcts32treeTraversalWarpOptimizedKernelEPKfPKiS2_S4_S4_S4_PKbS6_PiS7_S7_Pffiiii --------------------------
	.section	.text._ZN9alphazero4mcts32treeTraversalWarpOptimizedKernelEPKfPKiS2_S4_S4_S4_PKbS6_PiS7_S7_Pffiiii,"ax",@progbits
	.align	128
        .global         _ZN9alphazero4mcts32treeTraversalWarpOptimizedKernelEPKfPKiS2_S4_S4_S4_PKbS6_PiS7_S7_Pffiiii
        .type           _ZN9alphazero4mcts32treeTraversalWarpOptimizedKernelEPKfPKiS2_S4_S4_S4_PKbS6_PiS7_S7_Pffiiii,@function
        .size           _ZN9alphazero4mcts32treeTraversalWarpOptimizedKernelEPKfPKiS2_S4_S4_S4_PKbS6_PiS7_S7_Pffiiii,(.L_x_120 - _ZN9alphazero4mcts32treeTraversalWarpOptimizedKernelEPKfPKiS2_S4_S4_S4_PKbS6_PiS7_S7_Pffiiii)
        .other          _ZN9alphazero4mcts32treeTraversalWarpOptimizedKernelEPKfPKiS2_S4_S4_S4_PKbS6_PiS7_S7_Pffiiii,@"STO_CUDA_ENTRY STV_DEFAULT"
_ZN9alphazero4mcts32treeTraversalWarpOptimizedKernelEPKfPKiS2_S4_S4_S4_PKbS6_PiS7_S7_Pffiiii:
.text._ZN9alphazero4mcts32treeTraversalWarpOptimizedKernelEPKfPKiS2_S4_S4_S4_PKbS6_PiS7_S7_Pffiiii:
[----:B------:R-:W-:Y:S08]  /*0000*/  LDC R1, c[0x0][0x37c] ;  /* 0x0000df00ff017b82 */ /* 0x000ff00000000800 */
[----:B------:R-:W0:Y:S01]  /*0010*/  LDC R3, c[0x0][0x3f0] ;  /* 0x0000fc00ff037b82 */ /* 0x000e220000000800 */
[----:B------:R-:W1:Y:S07]  /*0020*/  S2R R27, SR_TID.X ;  /* 0x00000000001b7919 */ /* 0x000e6e0000002100 */
[----:B------:R-:W1:Y:S08]  /*0030*/  S2UR UR4, SR_CTAID.X ;  /* 0x00000000000479c3 */ /* 0x000e700000002500 */
[----:B------:R-:W1:Y:S01]  /*0040*/  LDC R28, c[0x0][0x360] ;  /* 0x0000d800ff1c7b82 */ /* 0x000e620000000800 */
[----:B0-----:R-:W-:-:S04]  /*0050*/  SHF.R.S32.HI R0, RZ, 0x1f, R3 ;  /* 0x0000001fff007819 */ /* 0x001fc80000011403 */
[----:B------:R-:W-:-:S04]  /*0060*/  LEA.HI R0, R0, R3, RZ, 0x5 ;  /* 0x0000000300007211 */ /* 0x000fc800078f28ff */
[----:B------:R-:W-:-:S04]  /*0070*/  SHF.R.S32.HI R29, RZ, 0x5, R0 ;  /* 0x00000005ff1d7819 */ /* 0x000fc80000011400 */
[----:B------:R-:W-:-:S04]  /*0080*/  IABS R5, R29 ;  /* 0x0000001d00057213 */ /* 0x000fc80000000000 */
[----:B------:R-:W0:Y:S01]  /*0090*/  I2F.RP R0, R5 ;  /* 0x0000000500007306 */ /* 0x000e220000209400 */
[----:B-1----:R-:W-:Y:S01]  /*00a0*/  IMAD R28, R28, UR4, R27 ;  /* 0x000000041c1c7c24 */ /* 0x002fe2000f8e021b */
[----:B------:R-:W1:Y:S04]  /*00b0*/  LDCU UR4, c[0x0][0x3e4] ;  /* 0x00007c80ff0477ac */ /* 0x000e680008000800 */
[----:B------:R-:W-:Y:S02]  /*00c0*/  SHF.R.U32.HI R28, RZ, 0x5, R28 ;  /* 0x00000005ff1c7819 */ /* 0x000fe4000001161c */
[----:B0-----:R-:W0:Y:S02]  /*00d0*/  MUFU.RCP R0, R0 ;  /* 0x0000000000007308 */ /* 0x001e240000001000 */
[----:B0-----:R-:W-:Y:S01]  /*00e0*/  VIADD R2, R0, 0xffffffe ;  /* 0x0ffffffe00027836 */ /* 0x001fe20000000000 */
[----:B------:R-:W-:-:S05]  /*00f0*/  IABS R0, R28 ;  /* 0x0000001c00007213 */ /* 0x000fca0000000000 */
[----:B------:R0:W2:Y:S02]  /*0100*/  F2I.FTZ.U32.TRUNC.NTZ R3, R2 ;  /* 0x0000000200037305 */ /* 0x0000a4000021f000 */
[----:B0-----:R-:W-:Y:S02]  /*0110*/  IMAD.MOV.U32 R2, RZ, RZ, RZ ;  /* 0x000000ffff027224 */ /* 0x001fe400078e00ff */
[----:B--2---:R-:W-:-:S04]  /*0120*/  IMAD.MOV R4, RZ, RZ, -R3 ;  /* 0x000000ffff047224 */ /* 0x004fc800078e0a03 */
[----:B------:R-:W-:Y:S01]  /*0130*/  IMAD R7, R4, R5, RZ ;  /* 0x0000000504077224 */ /* 0x000fe200078e02ff */
[----:B------:R-:W-:-:S03]  /*0140*/  IABS R4, R29 ;  /* 0x0000001d00047213 */ /* 0x000fc60000000000 */
[----:B------:R-:W-:Y:S01]  /*0150*/  IMAD.HI.U32 R3, R3, R7, R2 ;  /* 0x0000000703037227 */ /* 0x000fe200078e0002 */
[----:B------:R-:W-:-:S05]  /*0160*/  IADD3 R7, PT, PT, RZ, -R4, RZ ;  /* 0x80000004ff077210 */ /* 0x000fca0007ffe0ff */
[----:B------:R-:W-:-:S04]  /*0170*/  IMAD.HI.U32 R26, R3, R0, RZ ;  /* 0x00000000031a7227 */ /* 0x000fc800078e00ff */
[----:B------:R-:W-:-:S05]  /*0180*/  IMAD R0, R26, R7, R0 ;  /* 0x000000071a007224 */ /* 0x000fca00078e0200 */
[----:B------:R-:W-:-:S13]  /*0190*/  ISETP.GT.U32.AND P2, PT, R5, R0, PT ;  /* 0x000000000500720c */ /* 0x000fda0003f44070 */
[----:B------:R-:W-:Y:S02]  /*01a0*/  @!P2 IMAD.IADD R0, R0, 0x1, -R5 ;  /* 0x000000010000a824 */ /* 0x000fe400078e0a05 */
[----:B------:R-:W-:Y:S01]  /*01b0*/  @!P2 VIADD R26, R26, 0x1 ;  /* 0x000000011a1aa836 */ /* 0x000fe20000000000 */
[----:B------:R-:W-:Y:S02]  /*01c0*/  ISETP.NE.AND P2, PT, R29, RZ, PT ;  /* 0x000000ff1d00720c */ /* 0x000fe40003f45270 */
[----:B------:R-:W-:Y:S02]  /*01d0*/  ISETP.GE.U32.AND P0, PT, R0, R5, PT ;  /* 0x000000050000720c */ /* 0x000fe40003f06070 */
[----:B------:R-:W-:-:S04]  /*01e0*/  LOP3.LUT R0, R28, R29, RZ, 0x3c, !PT ;  /* 0x0000001d1c007212 */ /* 0x000fc800078e3cff */
[----:B------:R-:W-:-:S07]  /*01f0*/  ISETP.GE.AND P1, PT, R0, RZ, PT ;  /* 0x000000ff0000720c */ /* 0x000fce0003f26270 */
[----:B------:R-:W-:-:S06]  /*0200*/  @P0 VIADD R26, R26, 0x1 ;  /* 0x000000011a1a0836 */ /* 0x000fcc0000000000 */
[----:B------:R-:W-:Y:S02]  /*0210*/  @!P1 IADD3 R26, PT, PT, -R26, RZ, RZ ;  /* 0x000000ff1a1a9210 */ /* 0x000fe40007ffe1ff */
[----:B------:R-:W-:-:S04]  /*0220*/  @!P2 LOP3.LUT R26, RZ, R29, RZ, 0x33, !PT ;  /* 0x0000001dff1aa212 */ /* 0x000fc800078e33ff */
[----:B-1----:R-:W-:-:S13]  /*0230*/  ISETP.GE.AND P0, PT, R26, UR4, PT ;  /* 0x000000041a007c0c */ /* 0x002fda000bf06270 */
[----:B------:R-:W-:Y:S05]  /*0240*/  @P0 EXIT ;  /* 0x000000000000094d */ /* 0x000fea0003800000 */
[----:B------:R-:W0:Y:S01]  /*0250*/  LDCU UR6, c[0x0][0x3ec] ;  /* 0x00007d80ff0677ac */ /* 0x000e220008000800 */
[----:B------:R-:W-:Y:S01]  /*0260*/  LOP3.LUT R27, R27, 0x1f, RZ, 0xc0, !PT ;  /* 0x0000001f1b1b7812 */ /* 0x000fe200078ec0ff */
[----:B------:R-:W-:Y:S01]  /*0270*/  BSSY B0, `(.L_x_0) ;  /* 0x000019d000007945 */ /* 0x000fe20003800000 */
[----:B------:R-:W-:Y:S01]  /*0280*/  IMAD.MOV.U32 R24, RZ, RZ, RZ ;  /* 0x000000ffff187224 */ /* 0x000fe200078e00ff */
[----:B------:R-:W-:Y:S02]  /*0290*/  CS2R R12, SRZ ;  /* 0x00000000000c7805 */ /* 0x000fe4000001ff00 */
[----:B------:R-:W-:Y:S01]  /*02a0*/  LOP3.LUT R25, RZ, R27, RZ, 0x33, !PT ;  /* 0x0000001bff197212 */ /* 0x000fe200078e33ff */
[----:B------:R-:W1:Y:S04]  /*02b0*/  LDCU.64 UR4, c[0x0][0x358] ;  /* 0x00006b00ff0477ac */ /* 0x000e680008000a00 */
[----:B0-----:R-:W-:-:S05]  /*02c0*/  VIADD R25, R25, UR6 ;  /* 0x0000000619197c36 */ /* 0x001fca0008000000 */
[----:B------:R-:W-:-:S04]  /*02d0*/  LEA.HI R11, R25, 0x1, RZ, 0x1b ;  /* 0x00000001190b7811 */ /* 0x000fc800078fd8ff */
[----:B-1----:R-:W-:-:S07]  /*02e0*/  LOP3.LUT R11, R11, 0x3, RZ, 0xc0, !PT ;  /* 0x000000030b0b7812 */ /* 0x002fce00078ec0ff */
.L_x_40:
[----:B------:R-:W-:Y:S05]  /*02f0*/  YIELD ;  /* 0x0000000000007946 */ /* 0x000fea0003800000 */
[----:B------:R-:W0:Y:S01]  /*0300*/  LDCU UR6, c[0x0][0x3e8] ;  /* 0x00007d00ff0677ac */ /* 0x000e220008000800 */
[----:B------:R-:W1:Y:S01]  /*0310*/  LDCU.64 UR8, c[0x0][0x3b8] ;  /* 0x00007700ff0877ac */ /* 0x000e620008000a00 */
[----:B0-----:R-:W-:-:S05]  /*0320*/  IMAD R10, R26, UR6, R12 ;  /* 0x000000061a0a7c24 */ /* 0x001fca000f8e020c */
[----:B-1----:R-:W-:-:S04]  /*0330*/  IADD3 R2, P0, PT, R10, UR8, RZ ;  /* 0x000000080a027c10 */ /* 0x002fc8000ff1e0ff */
[----:B------:R-:W-:-:S05]  /*0340*/  LEA.HI.X.SX32 R3, R10, UR9, 0x1, P0 ;  /* 0x000000090a037c11 */ /* 0x000fca00080f0eff */
[----:B------:R-:W2:Y:S02]  /*0350*/  LDG.E.U8.CONSTANT R2, desc[UR4][R2.64] ;  /* 0x0000000402027981 */ /* 0x000ea4000c1e9100 */
[----:B--2---:R-:W-:-:S13]  /*0360*/  ISETP.NE.AND P0, PT, R2, RZ, PT ;  /* 0x000000ff0200720c */ /* 0x004fda0003f05270 */
[----:B------:R-:W-:Y:S05]  /*0370*/  @P0 BRA `(.L_x_1) ;  /* 0x0000001800300947 */ /* 0x000fea0003800000 */
[----:B------:R-:W0:Y:S01]  /*0380*/  LDC.64 R2, c[0x0][0x398] ;  /* 0x0000e600ff027b82 */ /* 0x000e220000000a00 */
[----:B------:R-:W1:Y:S01]  /*0390*/  LDCU UR6, c[0x0][0x3ec] ;  /* 0x00007d80ff0677ac */ /* 0x000e620008000800 */
[----:B0-----:R-:W-:-:S06]  /*03a0*/  IMAD.WIDE R2, R10, 0x4, R2 ;  /* 0x000000040a027825 */ /* 0x001fcc00078e0202 */
[----:B------:R-:W2:Y:S01]  /*03b0*/  LDG.E.CONSTANT R2, desc[UR4][R2.64] ;  /* 0x0000000402027981 */ /* 0x000ea2000c1e9900 */
[----:B-1----:R-:W-:Y:S01]  /*03c0*/  ISETP.GE.AND P0, PT, R27, UR6, PT ;  /* 0x000000061b007c0c */ /* 0x002fe2000bf06270 */
[----:B------:R-:W-:Y:S01]  /*03d0*/  BSSY.RECONVERGENT B1, `(.L_x_2) ;  /* 0x000000e000017945 */ /* 0x000fe20003800200 */
[----:B--2---:R-:W-:-:S05]  /*03e0*/  VIADD R0, R2, 0x1 ;  /* 0x0000000102007836 */ /* 0x004fca0000000000 */
[----:B------:R-:W-:-:S04]  /*03f0*/  I2FP.F32.S32 R4, R0 ;  /* 0x0000000000047245 */ /* 0x000fc80000201400 */
[----:B------:R-:W-:Y:S01]  /*0400*/  IADD3 R0, PT, PT, R4, -0xd000000, RZ ;  /* 0xf300000004007810 */ /* 0x000fe20007ffe0ff */
[----:B------:R0:W1:Y:S03]  /*0410*/  MUFU.RSQ R5, R4 ;  /* 0x0000000400057308 */ /* 0x0000660000001400 */
[----:B------:R-:W-:-:S13]  /*0420*/  ISETP.GT.U32.AND P1, PT, R0, 0x727fffff, PT ;  /* 0x727fffff0000780c */ /* 0x000fda0003f24070 */
[----:B0-----:R-:W-:Y:S05]  /*0430*/  @!P1 BRA `(.L_x_3) ;  /* 0x00000000000c9947 */ /* 0x001fea0003800000 */
[----:B------:R-:W-:-:S07]  /*0440*/  MOV R7, 0x460 ;  /* 0x0000046000077802 */ /* 0x000fce0000000f00 */
[----:B-1----:R-:W-:Y:S05]  /*0450*/  CALL.REL.NOINC `($__internal_0_$__cuda_sm20_sqrt_rn_f32_slowpath) ;  /* 0x0000001c00a87944 */ /* 0x002fea0003c00000 */
[----:B------:R-:W-:Y:S05]  /*0460*/  BRA `(.L_x_4) ;  /* 0x0000000000107947 */ /* 0x000fea0003800000 */
.L_x_3:
[----:B-1----:R-:W-:Y:S01]  /*0470*/  FMUL.FTZ R9, R4, R5 ;  /* 0x0000000504097220 */ /* 0x002fe20000410000 */
[----:B------:R-:W-:-:S03]  /*0480*/  FMUL.FTZ R2, R5, 0.5 ;  /* 0x3f00000005027820 */ /* 0x000fc60000410000 */
[----:B------:R-:W-:-:S04]  /*0490*/  FFMA R0, -R9, R9, R4 ;  /* 0x0000000909007223 */ /* 0x000fc80000000104 */
[----:B------:R-:W-:-:S07]  /*04a0*/  FFMA R9, R0, R2, R9 ;  /* 0x0000000200097223 */ /* 0x000fce0000000009 */
.L_x_4:
[----:B------:R-:W-:Y:S05]  /*04b0*/  BSYNC.RECONVERGENT B1 ;  /* 0x0000000000017941 */ /* 0x000fea0003800200 */
.L_x_2:
[----:B------:R-:W-:Y:S01]  /*04c0*/  BSSY.RECONVERGENT B3, `(.L_x_5) ;  /* 0x0000125000037945 */ /* 0x000fe20003800200 */
[----:B------:R-:W-:Y:S02]  /*04d0*/  IMAD.MOV.U32 R7, RZ, RZ, -0x1 ;  /* 0xffffffffff077424 */ /* 0x000fe400078e00ff */
[----:B------:R-:W-:Y:S01]  /*04e0*/  IMAD.MOV.U32 R8, RZ, RZ, -0x2feafd07 ;  /* 0xd01502f9ff087424 */ /* 0x000fe200078e00ff */
[----:B------:R-:W-:Y:S06]  /*04f0*/  @P0 BRA `(.L_x_6) ;  /* 0x0000001000840947 */ /* 0x000fec0003800000 */
[----:B------:R-:W-:Y:S01]  /*0500*/  ISETP.GE.U32.AND P0, PT, R25, 0x60, PT ;  /* 0x000000601900780c */ /* 0x000fe20003f06070 */
[----:B------:R-:W-:Y:S01]  /*0510*/  BSSY.RECONVERGENT B2, `(.L_x_7) ;  /* 0x00000a8000027945 */ /* 0x000fe20003800200 */
[----:B------:R-:W-:Y:S01]  /*0520*/  IMAD.MOV.U32 R8, RZ, RZ, -0x2feafd07 ;  /* 0xd01502f9ff087424 */ /* 0x000fe200078e00ff */
[----:B------:R-:W-:Y:S01]  /*0530*/  MOV R7, 0xffffffff ;  /* 0xffffffff00077802 */ /* 0x000fe20000000f00 */
[----:B------:R-:W-:-:S09]  /*0540*/  IMAD.MOV.U32 R5, RZ, RZ, R27 ;  /* 0x000000ffff057224 */ /* 0x000fd200078e001b */
[----:B------:R-:W-:Y:S05]  /*0550*/  @!P0 BRA `(.L_x_8) ;  /* 0x00000008008c8947 */ /* 0x000fea0003800000 */
[----:B------:R-:W0:Y:S01]  /*0560*/  LDCU UR6, c[0x0][0x3ec] ;  /* 0x00007d80ff0677ac */ /* 0x000e220008000800 */
[----:B------:R-:W-:Y:S01]  /*0570*/  LEA.HI R4, R25, 0x1, RZ, 0x1b ;  /* 0x0000000119047811 */ /* 0x000fe200078fd8ff */
[----:B------:R-:W-:Y:S01]  /*0580*/  BSSY.RECONVERGENT B1, `(.L_x_9) ;  /* 0x000009f000017945 */ /* 0x000fe20003800200 */
[----:B------:R-:W-:Y:S01]  /*0590*/  LOP3.LUT R6, R27, 0x40, RZ, 0xfc, !PT ;  /* 0x000000401b067812 */ /* 0x000fe200078efcff */
[----:B------:R-:W-:Y:S01]  /*05a0*/  IMAD.MOV.U32 R8, RZ, RZ, -0x2feafd07 ;  /* 0xd01502f9ff087424 */ /* 0x000fe200078e00ff */
[----:B------:R-:W-:Y:S01]  /*05b0*/  LOP3.LUT R4, R4, 0xffffffc, RZ, 0xc0, !PT ;  /* 0x0ffffffc04047812 */ /* 0x000fe200078ec0ff */
[----:B------:R-:W-:-:S03]  /*05c0*/  IMAD.MOV.U32 R7, RZ, RZ, -0x1 ;  /* 0xffffffffff077424 */ /* 0x000fc600078e00ff */
[----:B------:R-:W-:Y:S01]  /*05d0*/  IADD3 R4, PT, PT, -R4, RZ, RZ ;  /* 0x000000ff04047210 */ /* 0x000fe20007ffe1ff */
[----:B0-----:R-:W-:-:S07]  /*05e0*/  IMAD R5, R10, UR6, R27 ;  /* 0x000000060a057c24 */ /* 0x001fce000f8e021b */
.L_x_26:
[----:B------:R-:W0:Y:S01]  /*05f0*/  LDCU.64 UR6, c[0x0][0x3b0] ;  /* 0x00007600ff0677ac */ /* 0x000e220008000a00 */
[----:B------:R-:W1:Y:S08]  /*0600*/  LDC.64 R16, c[0x0][0x388] ;  /* 0x0000e200ff107b82 */ /* 0x000e700000000a00 */
[----:B------:R-:W2:Y:S08]  /*0610*/  LDC.64 R18, c[0x0][0x3c0] ;  /* 0x0000f000ff127b82 */ /* 0x000eb00000000a00 */
[----:B------:R-:W3:Y:S01]  /*0620*/  LDC.64 R20, c[0x0][0x380] ;  /* 0x0000e000ff147b82 */ /* 0x000ee20000000a00 */
[----:B0-----:R-:W-:-:S04]  /*0630*/  IADD3 R14, P0, PT, R5, UR6, RZ ;  /* 0x00000006050e7c10 */ /* 0x001fc8000ff1e0ff */
[----:B------:R-:W-:-:S03]  /*0640*/  LEA.HI.X.SX32 R15, R5, UR7, 0x1, P0 ;  /* 0x00000007050f7c11 */ /* 0x000fc600080f0eff */
[----:B------:R-:W0:Y:S02]  /*0650*/  LDC.64 R22, c[0x0][0x390] ;  /* 0x0000e400ff167b82 */ /* 0x000e240000000a00 */
[----:B------:R-:W4:Y:S01]  /*0660*/  LDG.E.U8.CONSTANT R0, desc[UR4][R14.64] ;  /* 0x000000040e007981 */ /* 0x000f22000c1e9100 */
[----:B------:R-:W-:Y:S01]  /*0670*/  BSSY.RECONVERGENT B6, `(.L_x_10) ;  /* 0x0000024000067945 */ /* 0x000fe20003800200 */
[----:B-1----:R-:W-:-:S04]  /*0680*/  IMAD.WIDE R16, R5, 0x4, R16 ;  /* 0x0000000405107825 */ /* 0x002fc800078e0210 */
[----:B--2---:R-:W-:-:S04]  /*0690*/  IMAD.WIDE R18, R5, 0x4, R18 ;  /* 0x0000000405127825 */ /* 0x004fc800078e0212 */
[----:B---3--:R-:W-:-:S04]  /*06a0*/  IMAD.WIDE R20, R5, 0x4, R20 ;  /* 0x0000000405147825 */ /* 0x008fc800078e0214 */
[----:B0-----:R-:W-:Y:S01]  /*06b0*/  IMAD.WIDE R22, R5, 0x4, R22 ;  /* 0x0000000405167825 */ /* 0x001fe200078e0216 */
[----:B----4-:R-:W-:-:S13]  /*06c0*/  ISETP.NE.AND P0, PT, R0, RZ, PT ;  /* 0x000000ff0000720c */ /* 0x010fda0003f05270 */
[----:B------:R-:W-:Y:S05]  /*06d0*/  @!P0 BRA `(.L_x_11) ;  /* 0x0000000000748947 */ /* 0x000fea0003800000 */
[----:B------:R-:W2:Y:S01]  /*06e0*/  LDG.E.CONSTANT R0, desc[UR4][R16.64] ;  /* 0x0000000410007981 */ /* 0x000ea2000c1e9900 */
[----:B------:R-:W0:Y:S03]  /*06f0*/  LDCU UR6, c[0x0][0x3e0] ;  /* 0x00007c00ff0677ac */ /* 0x000e260008000800 */
[----:B------:R-:W2:Y:S04]  /*0700*/  LDG.E R3, desc[UR4][R18.64] ;  /* 0x0000000412037981 */ /* 0x000ea8000c1e1900 */
[----:B------:R-:W0:Y:S01]  /*0710*/  LDG.E.CONSTANT R2, desc[UR4][R22.64] ;  /* 0x0000000416027981 */ /* 0x000e22000c1e9900 */
[----:B------:R-:W-:Y:S01]  /*0720*/  IMAD.MOV.U32 R32, RZ, RZ, RZ ;  /* 0x000000ffff207224 */ /* 0x000fe200078e00ff */
[----:B------:R-:W-:Y:S01]  /*0730*/  BSSY.RECONVERGENT B7, `(.L_x_12) ;  /* 0x0000013000077945 */ /* 0x000fe20003800200 */
[----:B--2---:R-:W-:-:S05]  /*0740*/  IMAD.IADD R0, R0, 0x1, R3 ;  /* 0x0000000100007824 */ /* 0x004fca00078e0203 */
[----:B------:R-:W-:Y:S02]  /*0750*/  ISETP.GE.AND P0, PT, R0, 0x1, PT ;  /* 0x000000010000780c */ /* 0x000fe40003f06270 */
[----:B------:R-:W-:-:S05]  /*0760*/  I2FP.F32.S32 R0, R0 ;  /* 0x0000000000007245 */ /* 0x000fca0000201400 */
[----:B------:R-:W-:-:S04]  /*0770*/  FADD R0, R0, 1 ;  /* 0x3f80000000007421 */ /* 0x000fc80000000000 */
[----:B------:R-:W1:Y:S01]  /*0780*/  MUFU.RCP R31, R0 ;  /* 0x00000000001f7308 */ /* 0x000e620000001000 */
[----:B0-----:R-:W-:Y:S01]  /*0790*/  FMUL R2, R2, UR6 ;  /* 0x0000000602027c20 */ /* 0x001fe20008400000 */
[----:B------:R0:W5:Y:S03]  /*07a0*/  @P0 LDG.E.CONSTANT R32, desc[UR4][R20.64] ;  /* 0x0000000414200981 */ /* 0x000166000c1e9900 */
[----:B------:R-:W-:-:S04]  /*07b0*/  FMUL R3, R2, R9 ;  /* 0x0000000902037220 */ /* 0x000fc80000400000 */
[----:B------:R-:W2:Y:S01]  /*07c0*/  FCHK P0, R3, R0 ;  /* 0x0000000003007302 */ /* 0x000ea20000000000 */
[----:B-1----:R-:W-:-:S04]  /*07d0*/  FFMA R30, -R0, R31, 1 ;  /* 0x3f800000001e7423 */ /* 0x002fc8000000011f */
[----:B------:R-:W-:-:S04]  /*07e0*/  FFMA R30, R31, R30, R31 ;  /* 0x0000001e1f1e7223 */ /* 0x000fc8000000001f */
[----:B------:R-:W-:-:S04]  /*07f0*/  FFMA R31, R3, R30, RZ ;  /* 0x0000001e031f7223 */ /* 0x000fc800000000ff */
[----:B------:R-:W-:-:S04]  /*0800*/  FFMA R2, -R0, R31, R3 ;  /* 0x0000001f00027223 */ /* 0x000fc80000000103 */
[----:B------:R-:W-:Y:S01]  /*0810*/  FFMA R31, R30, R2, R31 ;  /* 0x000000021e1f7223 */ /* 0x000fe2000000001f */
[----:B0-2---:R-:W-:Y:S06]  /*0820*/  @!P0 BRA `(.L_x_13) ;  /* 0x00000000000c8947 */ /* 0x005fec0003800000 */
[----:B------:R-:W-:-:S07]  /*0830*/  MOV R30, 0x850 ;  /* 0x00000850001e7802 */ /* 0x000fce0000000f00 */
[----:B-----5:R-:W-:Y:S05]  /*0840*/  CALL.REL.NOINC `($__internal_1_$__cuda_sm3x_div_rn_noftz_f32_slowpath) ;  /* 0x0000001c000c7944 */ /* 0x020fea0003c00000 */
[----:B------:R-:W-:-:S07]  /*0850*/  IMAD.MOV.U32 R31, RZ, RZ, R0 ;  /* 0x000000ffff1f7224 */ /* 0x000fce00078e0000 */
.L_x_13:
[----:B------:R-:W-:Y:S05]  /*0860*/  BSYNC.RECONVERGENT B7 ;  /* 0x0000000000077941 */ /* 0x000fea0003800200 */
.L_x_12:
[----:B-----5:R-:W-:-:S05]  /*0870*/  FADD R31, R31, R32 ;  /* 0x000000201f1f7221 */ /* 0x020fca0000000000 */
[----:B------:R-:W-:-:S13]  /*0880*/  FSETP.GT.AND P0, PT, R31, R8, PT ;  /* 0x000000081f00720b */ /* 0x000fda0003f04000 */
[----:B------:R-:W-:Y:S01]  /*0890*/  @P0 MOV R8, R31 ;  /* 0x0000001f00080202 */ /* 0x000fe20000000f00 */
[----:B------:R-:W-:-:S07]  /*08a0*/  @P0 VIADD R7, R6, 0xffffffc0 ;  /* 0xffffffc006070836 */ /* 0x000fce0000000000 */
.L_x_11:
[----:B------:R-:W-:Y:S05]  /*08b0*/  BSYNC.RECONVERGENT B6 ;  /* 0x0000000000067941 */ /* 0x000fea0003800200 */
.L_x_10:
[----:B------:R-:W2:Y:S01]  /*08c0*/  LDG.E.U8.CONSTANT R0, desc[UR4][R14.64+0x20] ;  /* 0x000020040e007981 */ /* 0x000ea2000c1e9100 */
[----:B------:R-:W-:Y:S01]  /*08d0*/  BSSY.RECONVERGENT B6, `(.L_x_14) ;  /* 0x0000020000067945 */ /* 0x000fe20003800200 */
[----:B--2---:R-:W-:-:S13]  /*08e0*/  ISETP.NE.AND P0, PT, R0, RZ, PT ;  /* 0x000000ff0000720c */ /* 0x004fda0003f05270 */
[----:B------:R-:W-:Y:S05]  /*08f0*/  @!P0 BRA `(.L_x_15) ;  /* 0x0000000000748947 */ /* 0x000fea0003800000 */
[----:B------:R-:W2:Y:S01]  /*0900*/  LDG.E.CONSTANT R0, desc[UR4][R16.64+0x80] ;  /* 0x0000800410007981 */ /* 0x000ea2000c1e9900 */
[----:B------:R-:W0:Y:S03]  /*0910*/  LDCU UR6, c[0x0][0x3e0] ;  /* 0x00007c00ff0677ac */ /* 0x000e260008000800 */
[----:B------:R-:W2:Y:S04]  /*0920*/  LDG.E R3, desc[UR4][R18.64+0x80] ;  /* 0x0000800412037981 */ /* 0x000ea8000c1e1900 */
[----:B------:R-:W0:Y:S01]  /*0930*/  LDG.E.CONSTANT R2, desc[UR4][R22.64+0x80] ;  /* 0x0000800416027981 */ /* 0x000e22000c1e9900 */
[----:B------:R-:W-:Y:S01]  /*0940*/  HFMA2 R32, -RZ, RZ, 0, 0 ;  /* 0x00000000ff207431 */ /* 0x000fe200000001ff */
        /* <DEDUP_REMOVED lines=19> */
.L_x_17:
[----:B------:R-:W-:Y:S05]  /*0a80*/  BSYNC.RECONVERGENT B7 ;  /* 0x0000000000077941 */ /* 0x000fea0003800200 */
.L_x_16:
[----:B-----5:R-:W-:-:S05]  /*0a90*/  FADD R31, R31, R32 ;  /* 0x000000201f1f7221 */ /* 0x020fca0000000000 */
[----:B------:R-:W-:-:S13]  /*0aa0*/  FSETP.GT.AND P0, PT, R31, R8, PT ;  /* 0x000000081f00720b */ /* 0x000fda0003f04000 */
[----:B------:R-:W-:Y:S01]  /*0ab0*/  @P0 IMAD.MOV.U32 R8, RZ, RZ, R31 ;  /* 0x000000ffff080224 */ /* 0x000fe200078e001f */
[----:B------:R-:W-:-:S07]  /*0ac0*/  @P0 IADD3 R7, PT, PT, R6, -0x20, RZ ;  /* 0xffffffe006070810 */ /* 0x000fce0007ffe0ff */
.L_x_15:
[----:B------:R-:W-:Y:S05]  /*0ad0*/  BSYNC.RECONVERGENT B6 ;  /* 0x0000000000067941 */ /* 0x000fea0003800200 */
.L_x_14:
        /* <DEDUP_REMOVED lines=27> */
[----:B------:R-:W-:-:S07]  /*0c90*/  MOV R31, R0 ;  /* 0x00000000001f7202 */ /* 0x000fce0000000f00 */
.L_x_21:
[----:B------:R-:W-:Y:S05]  /*0ca0*/  BSYNC.RECONVERGENT B7 ;  /* 0x0000000000077941 */ /* 0x000fea0003800200 */
.L_x_20:
[----:B-----5:R-:W-:-:S05]  /*0cb0*/  FADD R31, R31, R32 ;  /* 0x000000201f1f7221 */ /* 0x020fca0000000000 */
[----:B------:R-:W-:-:S13]  /*0cc0*/  FSETP.GT.AND P0, PT, R31, R8, PT ;  /* 0x000000081f00720b */ /* 0x000fda0003f04000 */
[----:B------:R-:W-:Y:S02]  /*0cd0*/  @P0 IMAD.MOV.U32 R8, RZ, RZ, R31 ;  /* 0x000000ffff080224 */ /* 0x000fe400078e001f */
[----:B------:R-:W-:-:S07]  /*0ce0*/  @P0 IMAD.MOV.U32 R7, RZ, RZ, R6 ;  /* 0x000000ffff070224 */ /* 0x000fce00078e0006 */
.L_x_19:
[----:B------:R-:W-:Y:S05]  /*0cf0*/  BSYNC.RECONVERGENT B6 ;  /* 0x0000000000067941 */ /* 0x000fea0003800200 */
.L_x_18:
        /* <DEDUP_REMOVED lines=10> */
[----:B--2---:R-:W-:-:S04]  /*0da0*/  IADD3 R0, PT, PT, R16, R19, RZ ;  /* 0x0000001310007210 */ /* 0x004fc80007ffe0ff */
        /* <DEDUP_REMOVED lines=14> */
[----:B------:R-:W-:Y:S01]  /*0e90*/  IMAD.MOV.U32 R0, RZ, RZ, R30 ;  /* 0x000000ffff007224 */ /* 0x000fe200078e001e */
[----:B------:R-:W-:-:S07]  /*0ea0*/  MOV R30, 0xec0 ;  /* 0x00000ec0001e7802 */ /* 0x000fce0000000f00 */
[----:B-----5:R-:W-:Y:S05]  /*0eb0*/  CALL.REL.NOINC `($__internal_1_$__cuda_sm3x_div_rn_noftz_f32_slowpath) ;  /* 0x0000001400707944 */ /* 0x020fea0003c00000 */
.L_x_25:
[----:B------:R-:W-:Y:S05]  /*0ec0*/  BSYNC.RECONVERGENT B7 ;  /* 0x0000000000077941 */ /* 0x000fea0003800200 */
.L_x_24:
[----:B-----5:R-:W-:-:S05]  /*0ed0*/  FADD R3, R0, R14 ;  /* 0x0000000e00037221 */ /* 0x020fca0000000000 */
[----:B------:R-:W-:-:S13]  /*0ee0*/  FSETP.GT.AND P0, PT, R3, R8, PT ;  /* 0x000000080300720b */ /* 0x000fda0003f04000 */
[----:B------:R-:W-:Y:S01]  /*0ef0*/  @P0 MOV R8, R3 ;  /* 0x0000000300080202 */ /* 0x000fe20000000f00 */
[----:B------:R-:W-:-:S07]  /*0f00*/  @P0 VIADD R7, R6, 0x20 ;  /* 0x0000002006070836 */ /* 0x000fce0000000000 */
.L_x_23:
[----:B------:R-:W-:Y:S05]  /*0f10*/  BSYNC.RECONVERGENT B6 ;  /* 0x0000000000067941 */ /* 0x000fea0003800200 */
.L_x_22:
[----:B------:R-:W-:Y:S01]  /*0f20*/  VIADD R4, R4, 0x4 ;  /* 0x0000000404047836 */ /* 0x000fe20000000000 */
[----:B------:R-:W-:Y:S01]  /*0f30*/  IADD3 R6, PT, PT, R6, 0x80, RZ ;  /* 0x0000008006067810 */ /* 0x000fe20007ffe0ff */
[----:B------:R-:W-:-:S03]  /*0f40*/  VIADD R5, R5, 0x80 ;  /* 0x0000008005057836 */ /* 0x000fc60000000000 */
[----:B------:R-:W-:-:S13]  /*0f50*/  ISETP.NE.AND P0, PT, R4, RZ, PT ;  /* 0x000000ff0400720c */ /* 0x000fda0003f05270 */
[----:B------:R-:W-:Y:S05]  /*0f60*/  @P0 BRA `(.L_x_26) ;  /* 0xfffffff400a00947 */ /* 0x000fea000383ffff */
[----:B------:R-:W-:Y:S05]  /*0f70*/  BSYNC.RECONVERGENT B1 ;  /* 0x0000000000017941 */ /* 0x000fea0003800200 */
.L_x_9:
[----:B------:R-:W-:-:S07]  /*0f80*/  VIADD R5, R6, 0xffffffc0 ;  /* 0xffffffc006057836 */ /* 0x000fce0000000000 */
.L_x_8:
[----:B------:R-:W-:Y:S05]  /*0f90*/  BSYNC.RECONVERGENT B2 ;  /* 0x0000000000027941 */ /* 0x000fea0003800200 */
.L_x_7:
[----:B------:R-:W-:-:S13]  /*0fa0*/  ISETP.NE.AND P0, PT, R11, RZ, PT ;  /* 0x000000ff0b00720c */ /* 0x000fda0003f05270 */
[----:B------:R-:W-:Y:S05]  /*0fb0*/  @!P0 BRA `(.L_x_6) ;  /* 0x0000000400d48947 */ /* 0x000fea0003800000 */
[----:B------:R-:W0:Y:S01]  /*0fc0*/  LDCU UR6, c[0x0][0x3ec] ;  /* 0x00007d80ff0677ac */ /* 0x000e220008000800 */
[----:B------:R-:W1:Y:S01]  /*0fd0*/  LDC.64 R20, c[0x0][0x388] ;  /* 0x0000e200ff147b82 */ /* 0x000e620000000a00 */
[----:B------:R-:W2:Y:S07]  /*0fe0*/  LDCU.64 UR8, c[0x0][0x3b0] ;  /* 0x00007600ff0877ac */ /* 0x000eae0008000a00 */
[----:B------:R-:W3:Y:S08]  /*0ff0*/  LDC.64 R18, c[0x0][0x3c0] ;  /* 0x0000f000ff127b82 */ /* 0x000ef00000000a00 */
[----:B------:R-:W4:Y:S01]  /*1000*/  LDC.64 R16, c[0x0][0x380] ;  /* 0x0000e000ff107b82 */ /* 0x000f220000000a00 */
[----:B0-----:R-:W-:-:S05]  /*1010*/  IMAD R3, R10, UR6, R5 ;  /* 0x000000060a037c24 */ /* 0x001fca000f8e0205 */
[C---:B--2---:R-:W-:Y:S02]  /*1020*/  IADD3 R22, P0, PT, R3.reuse, UR8, RZ ;  /* 0x0000000803167c10 */ /* 0x044fe4000ff1e0ff */
[----:B------:R-:W0:Y:S02]  /*1030*/  LDC.64 R14, c[0x0][0x390] ;  /* 0x0000e400ff0e7b82 */ /* 0x000e240000000a00 */
[----:B------:R-:W-:-:S05]  /*1040*/  LEA.HI.X.SX32 R23, R3, UR9, 0x1, P0 ;  /* 0x0000000903177c11 */ /* 0x000fca00080f0eff */
[----:B------:R-:W2:Y:S01]  /*1050*/  LDG.E.U8.CONSTANT R0, desc[UR4][R22.64] ;  /* 0x0000000416007981 */ /* 0x000ea2000c1e9100 */
[----:B------:R-:W-:Y:S01]  /*1060*/  BSSY.RECONVERGENT B1, `(.L_x_27) ;  /* 0x0000024000017945 */ /* 0x000fe20003800200 */
[----:B-1----:R-:W-:-:S04]  /*1070*/  IMAD.WIDE R20, R3, 0x4, R20 ;  /* 0x0000000403147825 */ /* 0x002fc800078e0214 */
[----:B---3--:R-:W-:-:S04]  /*1080*/  IMAD.WIDE R18, R3, 0x4, R18 ;  /* 0x0000000403127825 */ /* 0x008fc800078e0212 */
[----:B----4-:R-:W-:-:S04]  /*1090*/  IMAD.WIDE R16, R3, 0x4, R16 ;  /* 0x0000000403107825 */ /* 0x010fc800078e0210 */
[----:B0-----:R-:W-:Y:S01]  /*10a0*/  IMAD.WIDE R14, R3, 0x4, R14 ;  /* 0x00000004030e7825 */ /* 0x001fe200078e020e */
        /* <DEDUP_REMOVED lines=26> */
.L_x_30:
[----:B------:R-:W-:Y:S05]  /*1250*/  BSYNC.RECONVERGENT B2 ;  /* 0x0000000000027941 */ /* 0x000fea0003800200 */
.L_x_29:
[----:B-----5:R-:W-:-:S05]  /*1260*/  FADD R3, R0, R4 ;  /* 0x0000000400037221 */ /* 0x020fca0000000000 */
[----:B------:R-:W-:-:S13]  /*1270*/  FSETP.GT.AND P0, PT, R3, R8, PT ;  /* 0x000000080300720b */ /* 0x000fda0003f04000 */
[----:B------:R-:W-:Y:S01]  /*1280*/  @P0 MOV R8, R3 ;  /* 0x0000000300080202 */ /* 0x000fe20000000f00 */
[----:B------:R-:W-:-:S07]  /*1290*/  @P0 IMAD.MOV.U32 R7, RZ, RZ, R5 ;  /* 0x000000ffff070224 */ /* 0x000fce00078e0005 */
.L_x_28:
[----:B------:R-:W-:Y:S05]  /*12a0*/  BSYNC.RECONVERGENT B1 ;  /* 0x0000000000017941 */ /* 0x000fea0003800200 */
.L_x_27:
[----:B------:R-:W-:-:S13]  /*12b0*/  ISETP.NE.AND P0, PT, R11, 0x1, PT ;  /* 0x000000010b00780c */ /* 0x000fda0003f05270 */
[----:B------:R-:W-:Y:S05]  /*12c0*/  @!P0 BRA `(.L_x_6) ;  /* 0x0000000400108947 */ /* 0x000fea0003800000 */
        /* <DEDUP_REMOVED lines=28> */
.L_x_34:
[----:B------:R-:W-:Y:S05]  /*1490*/  BSYNC.RECONVERGENT B2 ;  /* 0x0000000000027941 */ /* 0x000fea0003800200 */
.L_x_33:
[----:B-----5:R-:W-:-:S05]  /*14a0*/  FADD R3, R0, R4 ;  /* 0x0000000400037221 */ /* 0x020fca0000000000 */
[----:B------:R-:W-:-:S13]  /*14b0*/  FSETP.GT.AND P0, PT, R3, R8, PT ;  /* 0x000000080300720b */ /* 0x000fda0003f04000 */
[----:B------:R-:W-:Y:S01]  /*14c0*/  @P0 IMAD.MOV.U32 R8, RZ, RZ, R3 ;  /* 0x000000ffff080224 */ /* 0x000fe200078e0003 */
[----:B------:R-:W-:-:S07]  /*14d0*/  @P0 IADD3 R7, PT, PT, R5, 0x20, RZ ;  /* 0x0000002005070810 */ /* 0x000fce0007ffe0ff */
.L_x_32:
[----:B------:R-:W-:Y:S05]  /*14e0*/  BSYNC.RECONVERGENT B1 ;  /* 0x0000000000017941 */ /* 0x000fea0003800200 */
.L_x_31:
[----:B------:R-:W-:-:S13]  /*14f0*/  ISETP.NE.AND P0, PT, R11, 0x2, PT ;  /* 0x000000020b00780c */ /* 0x000fda0003f05270 */
[----:B------:R-:W-:Y:S05]  /*1500*/  @!P0 BRA `(.L_x_6) ;  /* 0x0000000000808947 */ /* 0x000fea0003800000 */
[----:B------:R-:W2:Y:S02]  /*1510*/  LDG.E.U8.CONSTANT R22, desc[UR4][R22.64+0x40] ;  /* 0x0000400416167981 */ /* 0x000ea4000c1e9100 */
        /* <DEDUP_REMOVED lines=23> */
[----:B------:R-:W-:Y:S02]  /*1690*/  MOV R0, R6 ;  /* 0x0000000600007202 */ /* 0x000fe40000000f00 */
[----:B------:R-:W-:-:S07]  /*16a0*/  MOV R30, 0x16c0 ;  /* 0x000016c0001e7802 */ /* 0x000fce0000000f00 */
[----:B-----5:R-:W-:Y:S05]  /*16b0*/  CALL.REL.NOINC `($__internal_1_$__cuda_sm3x_div_rn_noftz_f32_slowpath) ;  /* 0x0000000c00707944 */ /* 0x020fea0003c00000 */
.L_x_36:
[----:B------:R-:W-:Y:S05]  /*16c0*/  BSYNC.RECONVERGENT B1 ;  /* 0x0000000000017941 */ /* 0x000fea0003800200 */
.L_x_35:
[----:B-----5:R-:W-:-:S05]  /*16d0*/  FADD R3, R0, R4 ;  /* 0x0000000400037221 */ /* 0x020fca0000000000 */
[----:B------:R-:W-:-:S13]  /*16e0*/  FSETP.GT.AND P0, PT, R3, R8, PT ;  /* 0x000000080300720b */ /* 0x000fda0003f04000 */
[----:B------:R-:W-:Y:S02]  /*16f0*/  @P0 VIADD R7, R5, 0x40 ;  /* 0x0000004005070836 */ /* 0x000fe40000000000 */
[----:B------:R-:W-:-:S07]  /*1700*/  @P0 IMAD.MOV.U32 R8, RZ, RZ, R3 ;  /* 0x000000ffff080224 */ /* 0x000fce00078e0003 */
.L_x_6:
[----:B------:R-:W-:Y:S05]  /*1710*/  BSYNC.RECONVERGENT B3 ;  /* 0x0000000000037941 */ /* 0x000fea0003800200 */
.L_x_5:
[----:B------:R-:W-:-:S03]  /*1720*/  UMOV UR6, 0xffffffff ;  /* 0xffffffff00067882 */ /* 0x000fc60000000000 */
[----:B------:R-:W-:Y:S05]  /*1730*/  BRA.DIV UR6, `(.L_x_37) ;  /* 0x0000000606c47947 */ /* 0x000fea000b800000 */
[----:B------:R-:W0:Y:S04]  /*1740*/  SHFL.DOWN PT, R3, R8, 0x10, 0x1f ;  /* 0x0a001f0008037f89 */ /* 0x000e2800000e0000 */
[----:B------:R-:W1:Y:S01]  /*1750*/  SHFL.DOWN PT, R0, R7, 0x10, 0x1f ;  /* 0x0a001f0007007f89 */ /* 0x000e6200000e0000 */
[----:B0-----:R-:W-:-:S04]  /*1760*/  FSETP.GEU.AND P0, PT, R8, R3, PT ;  /* 0x000000030800720b */ /* 0x001fc80003f0e000 */
[----:B------:R-:W-:Y:S02]  /*1770*/  FSEL R3, R3, R8, !P0 ;  /* 0x0000000803037208 */ /* 0x000fe40004000000 */
[----:B-1----:R-:W-:-:S03]  /*1780*/  SEL R0, R0, R7, !P0 ;  /* 0x0000000700007207 */ /* 0x002fc60004000000 */
        /* <DEDUP_REMOVED lines=15> */
[----:B------:R0:W1:Y:S04]  /*1880*/  SHFL.DOWN PT, R7, R6, 0x1, 0x1f ;  /* 0x08201f0006077f89 */ /* 0x00006800000e0000 */
[----:B------:R0:W2:Y:S02]  /*1890*/  SHFL.DOWN PT, R0, R3, 0x1, 0x1f ;  /* 0x08201f0003007f89 */ /* 0x0000a400000e0000 */
.L_x_52:
[----:B-1----:R-:W-:Y:S01]  /*18a0*/  FSETP.GEU.AND P0, PT, R6, R7, PT ;  /* 0x000000070600720b */ /* 0x002fe20003f0e000 */
[----:B------:R-:W-:Y:S05]  /*18b0*/  WARPSYNC.ALL ;  /* 0x0000000000007948 */ /* 0x000fea0003800000 */
[----:B--2---:R-:W-:-:S05]  /*18c0*/  SEL R0, R0, R3, !P0 ;  /* 0x0000000300007207 */ /* 0x004fca0004000000 */
[----:B------:R-:W1:Y:S02]  /*18d0*/  SHFL.IDX PT, R5, R0, RZ, 0x1f ;  /* 0x00001fff00057589 */ /* 0x000e6400000e0000 */
[----:B-1----:R-:W-:-:S13]  /*18e0*/  ISETP.GE.AND P0, PT, R5, RZ, PT ;  /* 0x000000ff0500720c */ /* 0x002fda0003f06270 */
[----:B------:R-:W-:Y:S05]  /*18f0*/  @!P0 BRA `(.L_x_1) ;  /* 0x0000000000d08947 */ /* 0x000fea0003800000 */
[----:B0-----:R-:W0:Y:S01]  /*1900*/  LDC.64 R2, c[0x0][0x3a8] ;  /* 0x0000ea00ff027b82 */ /* 0x001e220000000a00 */
[----:B------:R-:W-:Y:S01]  /*1910*/  ISETP.NE.AND P0, PT, R27, RZ, PT ;  /* 0x000000ff1b00720c */ /* 0x000fe20003f05270 */
[----:B------:R-:W-:-:S12]  /*1920*/  BSSY.RECONVERGENT B1, `(.L_x_38) ;  /* 0x0000027000017945 */ /* 0x000fd80003800200 */
[----:B------:R-:W-:Y:S05]  /*1930*/  @P0 BRA `(.L_x_39) ;  /* 0x0000000000940947 */ /* 0x000fea0003800000 */
[----:B------:R-:W-:Y:S01]  /*1940*/  IABS R0, R29 ;  /* 0x0000001d00007213 */ /* 0x000fe20000000000 */
[----:B------:R-:W1:Y:S01]  /*1950*/  LDC.64 R8, c[0x0][0x3c0] ;  /* 0x0000f000ff087b82 */ /* 0x000e620000000a00 */
[----:B------:R-:W2:Y:S01]  /*1960*/  LDCU UR6, c[0x0][0x3ec] ;  /* 0x00007d80ff0677ac */ /* 0x000ea20008000800 */
[----:B------:R-:W-:Y:S01]  /*1970*/  HFMA2 R15, -RZ, RZ, 0, 5.9604644775390625e-08 ;  /* 0x00000001ff0f7431 */ /* 0x000fe200000001ff */
[----:B------:R-:W3:Y:S08]  /*1980*/  I2F.RP R4, R0 ;  /* 0x0000000000047306 */ /* 0x000ef00000209400 */
[----:B---3--:R-:W3:Y:S01]  /*1990*/  MUFU.RCP R4, R4 ;  /* 0x0000000400047308 */ /* 0x008ee20000001000 */
[----:B--2---:R-:W-:-:S04]  /*19a0*/  IMAD R7, R10, UR6, R5 ;  /* 0x000000060a077c24 */ /* 0x004fc8000f8e0205 */
[----:B-1----:R-:W-:Y:S01]  /*19b0*/  IMAD.WIDE R8, R7, 0x4, R8 ;  /* 0x0000000407087825 */ /* 0x002fe200078e0208 */
[----:B------:R-:W-:Y:S02]  /*19c0*/  IABS R14, R29 ;  /* 0x0000001d000e7213 */ /* 0x000fe40000000000 */
[----:B------:R-:W-:Y:S02]  /*19d0*/  ISETP.GE.AND P1, PT, R28, RZ, PT ;  /* 0x000000ff1c00720c */ /* 0x000fe40003f26270 */
[----:B------:R-:W-:Y:S01]  /*19e0*/  ISETP.NE.AND P2, PT, R29, RZ, PT ;  /* 0x000000ff1d00720c */ /* 0x000fe20003f45270 */
[----:B------:R1:W-:Y:S01]  /*19f0*/  REDG.E.ADD.STRONG.GPU desc[UR4][R8.64], R15 ;  /* 0x0000000f0800798e */ /* 0x0003e2000c12e104 */
[----:B---3--:R-:W-:Y:S01]  /*1a00*/  VIADD R6, R4, 0xffffffe ;  /* 0x0ffffffe04067836 */ /* 0x008fe20000000000 */
[----:B------:R-:W-:-:S03]  /*1a10*/  IABS R4, R28 ;  /* 0x0000001c00047213 */ /* 0x000fc60000000000 */
[----:B------:R2:W3:Y:S02]  /*1a20*/  F2I.FTZ.U32.TRUNC.NTZ R7, R6 ;  /* 0x0000000600077305 */ /* 0x0004e4000021f000 */
[----:B--2---:R-:W-:Y:S01]  /*1a30*/  MOV R6, RZ ;  /* 0x000000ff00067202 */ /* 0x004fe20000000f00 */
[----:B---3--:R-:W-:-:S04]  /*1a40*/  IMAD.MOV R17, RZ, RZ, -R7 ;  /* 0x000000ffff117224 */ /* 0x008fc800078e0a07 */
[----:B------:R-:W-:-:S04]  /*1a50*/  IMAD R17, R17, R0, RZ ;  /* 0x0000000011117224 */ /* 0x000fc800078e02ff */
[----:B------:R-:W-:-:S04]  /*1a60*/  IMAD.HI.U32 R17, R7, R17, R6 ;  /* 0x0000001107117227 */ /* 0x000fc800078e0006 */
[----:B------:R-:W-:Y:S02]  /*1a70*/  IMAD.MOV R7, RZ, RZ, -R14 ;  /* 0x000000ffff077224 */ /* 0x000fe400078e0a0e */
[----:B------:R-:W-:-:S04]  /*1a80*/  IMAD.HI.U32 R17, R17, R4, RZ ;  /* 0x0000000411117227 */ /* 0x000fc800078e00ff */
[----:B------:R-:W-:-:S05]  /*1a90*/  IMAD R7, R17, R7, R4 ;  /* 0x0000000711077224 */ /* 0x000fca00078e0204 */
[----:B------:R-:W-:-:S13]  /*1aa0*/  ISETP.GT.U32.AND P0, PT, R0, R7, PT ;  /* 0x000000070000720c */ /* 0x000fda0003f04070 */
[----:B------:R-:W-:-:S05]  /*1ab0*/  @!P0 IMAD.IADD R7, R7, 0x1, -R0 ;  /* 0x0000000107078824 */ /* 0x000fca00078e0a00 */
[----:B------:R-:W-:-:S13]  /*1ac0*/  ISETP.GT.U32.AND P0, PT, R0, R7, PT ;  /* 0x000000070000720c */ /* 0x000fda0003f04070 */
[----:B------:R-:W-:-:S05]  /*1ad0*/  @!P0 IADD3 R7, PT, PT, R7, -R0, RZ ;  /* 0x8000000007078210 */ /* 0x000fca0007ffe0ff */
[----:B------:R-:W-:-:S04]  /*1ae0*/  IMAD.MOV.U32 R0, RZ, RZ, R7 ;  /* 0x000000ffff007224 */ /* 0x000fc800078e0007 */
[----:B------:R-:W-:Y:S01]  /*1af0*/  @!P1 IMAD.MOV R0, RZ, RZ, -R0 ;  /* 0x000000ffff009224 */ /* 0x000fe200078e0a00 */
[----:B------:R-:W-:-:S04]  /*1b00*/  @!P2 LOP3.LUT R0, RZ, R29, RZ, 0x33, !PT ;  /* 0x0000001dff00a212 */ /* 0x000fc800078e33ff */
[----:B------:R-:W-:-:S13]  /*1b10*/  ISETP.NE.AND P0, PT, R0, RZ, PT ;  /* 0x000000ff0000720c */ /* 0x000fda0003f05270 */
[----:B------:R-:W2:Y:S01]  /*1b20*/  @!P0 LDC.64 R6, c[0x0][0x3c8] ;  /* 0x0000f200ff068b82 */ /* 0x000ea20000000a00 */
[----:B-1----:R-:W-:Y:S01]  /*1b30*/  @!P0 LEA R9, R26, R13, 0x8 ;  /* 0x0000000d1a098211 */ /* 0x002fe200078e40ff */
[----:B------:R-:W-:-:S04]  /*1b40*/  @!P0 VIADD R13, R13, 0x1 ;  /* 0x000000010d0d8836 */ /* 0x000fc80000000000 */
[----:B------:R-:W-:-:S04]  /*1b50*/  @!P0 IMAD.SHL.U32 R9, R9, 0x2, RZ ;  /* 0x0000000209098824 */ /* 0x000fc800078e00ff */
[----:B--2---:R-:W-:-:S05]  /*1b60*/  @!P0 IMAD.WIDE R6, R9, 0x4, R6 ;  /* 0x0000000409068825 */ /* 0x004fca00078e0206 */
[----:B------:R1:W-:Y:S04]  /*1b70*/  @!P0 STG.E desc[UR4][R6.64], R12 ;  /* 0x0000000c06008986 */ /* 0x0003e8000c101904 */
[----:B------:R1:W-:Y:S02]  /*1b80*/  @!P0 STG.E desc[UR4][R6.64+0x4], R5 ;  /* 0x0000040506008986 */ /* 0x0003e4000c101904 */
.L_x_39:
[----:B------:R-:W-:Y:S05]  /*1b90*/  BSYNC.RECONVERGENT B1 ;  /* 0x0000000000017941 */ /* 0x000fea0003800200 */
.L_x_38:
[----:B------:R-:W1:Y:S02]  /*1ba0*/  LDCU UR6, c[0x0][0x3ec] ;  /* 0x00007d80ff0677ac */ /* 0x000e640008000800 */
[----:B-1----:R-:W-:-:S04]  /*1bb0*/  IMAD R5, R10, UR6, R5 ;  /* 0x000000060a057c24 */ /* 0x002fc8000f8e0205 */
[----:B0-----:R-:W-:-:S05]  /*1bc0*/  IMAD.WIDE R2, R5, 0x4, R2 ;  /* 0x0000000405027825 */ /* 0x001fca00078e0202 */
[----:B------:R-:W2:Y:S02]  /*1bd0*/  LDG.E.CONSTANT R12, desc[UR4][R2.64] ;  /* 0x00000004020c7981 */ /* 0x000ea4000c1e9900 */
[----:B--2---:R-:W-:-:S13]  /*1be0*/  ISETP.GE.AND P0, PT, R12, RZ, PT ;  /* 0x000000ff0c00720c */ /* 0x004fda0003f06270 */
[----:B------:R-:W-:Y:S05]  /*1bf0*/  @!P0 BRA `(.L_x_1) ;  /* 0x0000000000108947 */ /* 0x000fea0003800000 */
[----:B------:R-:W-:Y:S01]  /*1c00*/  IADD3 R24, PT, PT, R24, 0x1, RZ ;  /* 0x0000000118187810 */ /* 0x000fe20007ffe0ff */
[----:B------:R-:W-:Y:S05]  /*1c10*/  WARPSYNC.ALL ;  /* 0x0000000000007948 */ /* 0x000fea0003800000 */
[----:B------:R-:W-:-:S13]  /*1c20*/  ISETP.NE.AND P0, PT, R24, 0x100, PT ;  /* 0x000001001800780c */ /* 0x000fda0003f05270 */
[----:B------:R-:W-:Y:S05]  /*1c30*/  @P0 BRA `(.L_x_40) ;  /* 0xffffffe400ac0947 */ /* 0x000fea000383ffff */
.L_x_1:
[----:B------:R-:W-:Y:S05]  /*1c40*/  BSYNC B0 ;  /* 0x0000000000007941 */ /* 0x000fea0003800000 */
.L_x_0:
[----:B------:R-:W-:-:S13]  /*1c50*/  ISETP.NE.AND P0, PT, R27, RZ, PT ;  /* 0x000000ff1b00720c */ /* 0x000fda0003f05270 */
[----:B------:R-:W-:Y:S05]  /*1c60*/  @P0 EXIT ;  /* 0x000000000000094d */ /* 0x000fea0003800000 */
[-C--:B------:R-:W-:Y:S02]  /*1c70*/  IABS R0, R29.reuse ;  /* 0x0000001d00007213 */ /* 0x080fe40000000000 */
[----:B0-----:R-:W-:Y:S02]  /*1c80*/  IABS R6, R29 ;  /* 0x0000001d00067213 */ /* 0x001fe40000000000 */
[----:B------:R-:W0:Y:S01]  /*1c90*/  I2F.RP R4, R0 ;  /* 0x0000000000047306 */ /* 0x000e220000209400 */
[----:B------:R-:W-:Y:S02]  /*1ca0*/  ISETP.GE.AND P1, PT, R28, RZ, PT ;  /* 0x000000ff1c00720c */ /* 0x000fe40003f26270 */
[----:B------:R-:W-:Y:S02]  /*1cb0*/  IADD3 R6, PT, PT, RZ, -R6, RZ ;  /* 0x80000006ff067210 */ /* 0x000fe40007ffe0ff */
[----:B------:R-:W-:-:S03]  /*1cc0*/  ISETP.NE.AND P2, PT, R29, RZ, PT ;  /* 0x000000ff1d00720c */ /* 0x000fc60003f45270 */
[----:B0-----:R-:W0:Y:S02]  /*1cd0*/  MUFU.RCP R4, R4 ;  /* 0x0000000400047308 */ /* 0x001e240000001000 */
[----:B0-----:R-:W-:Y:S01]  /*1ce0*/  VIADD R2, R4, 0xffffffe ;  /* 0x0ffffffe04027836 */ /* 0x001fe20000000000 */
[----:B------:R-:W-:-:S05]  /*1cf0*/  IABS R4, R28 ;  /* 0x0000001c00047213 */ /* 0x000fca0000000000 */
[----:B------:R0:W1:Y:S02]  /*1d00*/  F2I.FTZ.U32.TRUNC.NTZ R3, R2 ;  /* 0x0000000200037305 */ /* 0x000064000021f000 */
[----:B0-----:R-:W-:Y:S02]  /*1d10*/  IMAD.MOV.U32 R2, RZ, RZ, RZ ;  /* 0x000000ffff027224 */ /* 0x001fe400078e00ff */
[----:B-1----:R-:W-:-:S04]  /*1d20*/  IMAD.MOV R5, RZ, RZ, -R3 ;  /* 0x000000ffff057224 */ /* 0x002fc800078e0a03 */
[----:B------:R-:W-:-:S04]  /*1d30*/  IMAD R5, R5, R0, RZ ;  /* 0x0000000005057224 */ /* 0x000fc800078e02ff */
[----:B------:R-:W-:-:S04]  /*1d40*/  IMAD.HI.U32 R5, R3, R5, R2 ;  /* 0x0000000503057227 */ /* 0x000fc800078e0002 */
[----:B------:R-:W-:Y:S02]  /*1d50*/  IMAD.MOV.U32 R3, RZ, RZ, R6 ;  /* 0x000000ffff037224 */ /* 0x000fe400078e0006 */
[----:B------:R-:W-:-:S04]  /*1d60*/  IMAD.HI.U32 R5, R5, R4, RZ ;  /* 0x0000000405057227 */ /* 0x000fc800078e00ff */
[----:B------:R-:W-:-:S05]  /*1d70*/  IMAD R3, R5, R3, R4 ;  /* 0x0000000305037224 */ /* 0x000fca00078e0204 */
[----:B------:R-:W-:-:S13]  /*1d80*/  ISETP.GT.U32.AND P0, PT, R0, R3, PT ;  /* 0x000000030000720c */ /* 0x000fda0003f04070 */
[----:B------:R-:W-:-:S04]  /*1d90*/  @!P0 IADD3 R3, PT, PT, R3, -R0, RZ ;  /* 0x8000000003038210 */ /* 0x000fc80007ffe0ff */
[----:B------:R-:W-:-:S13]  /*1da0*/  ISETP.GT.U32.AND P0, PT, R0, R3, PT ;  /* 0x000000030000720c */ /* 0x000fda0003f04070 */
[----:B------:R-:W-:-:S04]  /*1db0*/  @!P0 IMAD.IADD R3, R3, 0x1, -R0 ;  /* 0x0000000103038824 */ /* 0x000fc800078e0a00 */
[----:B------:R-:W-:-:S05]  /*1dc0*/  IMAD.MOV.U32 R0, RZ, RZ, R3 ;  /* 0x000000ffff007224 */ /* 0x000fca00078e0003 */
[----:B------:R-:W-:Y:S02]  /*1dd0*/  @!P1 IADD3 R0, PT, PT, -R0, RZ, RZ ;  /* 0x000000ff00009210 */ /* 0x000fe40007ffe1ff */
[----:B------:R-:W-:-:S04]  /*1de0*/  @!P2 LOP3.LUT R0, RZ, R29, RZ, 0x33, !PT ;  /* 0x0000001dff00a212 */ /* 0x000fc800078e33ff */
[----:B------:R-:W-:-:S13]  /*1df0*/  ISETP.NE.AND P0, PT, R0, RZ, PT ;  /* 0x000000ff0000720c */ /* 0x000fda0003f05270 */
[----:B------:R-:W-:Y:S05]  /*1e00*/  @P0 EXIT ;  /* 0x000000000000094d */ /* 0x000fea0003800000 */
[----:B------:R-:W0:Y:S02]  /*1e10*/  LDC.64 R2, c[0x0][0x3d0] ;  /* 0x0000f400ff027b82 */ /* 0x000e240000000a00 */
[----:B0-----:R-:W-:-:S05]  /*1e20*/  IMAD.WIDE R26, R26, 0x4, R2 ;  /* 0x000000041a1a7825 */ /* 0x001fca00078e0202 */
[----:B------:R-:W-:Y:S01]  /*1e30*/  STG.E desc[UR4][R26.64], R13 ;  /* 0x0000000d1a007986 */ /* 0x000fe2000c101904 */
[----:B------:R-:W-:Y:S05]  /*1e40*/  EXIT ;  /* 0x000000000000794d */ /* 0x000fea0003800000 */
.L_x_37:
[----:B------:R-:W-:Y:S01]  /*1e50*/  HFMA2 R19, -RZ, RZ, 0, 1.847743988037109375e-06 ;  /* 0x0000001fff137431 */ /* 0x000fe200000001ff */
[----:B------:R-:W-:Y:S01]  /*1e60*/  BSSY B1, `(.L_x_41) ;  /* 0x0000007000017945 */ /* 0x000fe20003800000 */
[----:B------:R-:W-:Y:S02]  /*1e70*/  IMAD.MOV.U32 R17, RZ, RZ, R8 ;  /* 0x000000ffff117224 */ /* 0x000fe400078e0008 */
[----:B------:R-:W-:Y:S02]  /*1e80*/  IMAD.MOV.U32 R16, RZ, RZ, 0x10 ;  /* 0x00000010ff107424 */ /* 0x000fe400078e00ff */
[----:B------:R-:W-:-:S07]  /*1e90*/  IMAD.MOV.U32 R14, RZ, RZ, -0x1 ;  /* 0xffffffffff0e7424 */ /* 0x000fce00078e00ff */
[----:B------:R-:W-:Y:S05]  /*1ea0*/  WARPSYNC.COLLECTIVE R14, `(.L_x_42) ;  /* 0x000000000e087348 */ /* 0x000fea0003c00000 */
[----:B------:R0:W1:Y:S02]  /*1eb0*/  SHFL.DOWN P1, R15, R17, R16, R19 ;  /* 0x08000010110f7389 */ /* 0x0000640000020013 */
[----:B01----:R-:W-:Y:S05]  /*1ec0*/  ENDCOLLECTIVE ;  /* 0x000000000000791b */ /* 0x003fea0003800000 */
.L_x_42:
[----:B------:R-:W-:Y:S05]  /*1ed0*/  BSYNC B1 ;  /* 0x0000000000017941 */ /* 0x000fea0003800000 */
.L_x_41:
[----:B------:R-:W-:Y:S01]  /*1ee0*/  MOV R17, R7 ;  /* 0x0000000700117202 */ /* 0x000fe20000000f00 */
[----:B------:R-:W-:Y:S01]  /*1ef0*/  IMAD.MOV.U32 R16, RZ, RZ, 0x10 ;  /* 0x00000010ff107424 */ /* 0x000fe200078e00ff */
[----:B------:R-:W-:Y:S01]  /*1f00*/  MOV R14, 0xffffffff ;  /* 0xffffffff000e7802 */ /* 0x000fe20000000f00 */
[----:B------:R-:W-:Y:S02]  /*1f10*/  IMAD.MOV.U32 R19, RZ, RZ, 0x1f ;  /* 0x0000001fff137424 */ /* 0x000fe400078e00ff */
[----:B------:R-:W-:-:S07]  /*1f20*/  IMAD.MOV.U32 R3, RZ, RZ, R15 ;  /* 0x000000ffff037224 */ /* 0x000fce00078e000f */
[----:B------:R-:W-:Y:S05]  /*1f30*/  WARPSYNC.COLLECTIVE R14, `(.L_x_43) ;  /* 0x000000000e087348 */ /* 0x000fea0003c00000 */
[----:B------:R0:W1:Y:S02]  /*1f40*/  SHFL.DOWN P1, R15, R17, R16, R19 ;  /* 0x08000010110f7389 */ /* 0x0000640000020013 */
[----:B01----:R-:W-:Y:S05]  /*1f50*/  ENDCOLLECTIVE ;  /* 0x000000000000791b */ /* 0x003fea0003800000 */
.L_x_43:
[----:B------:R-:W-:-:S04]  /*1f60*/  FSETP.GEU.AND P0, PT, R8, R3, PT ;  /* 0x000000030800720b */ /* 0x000fc80003f0e000 */
[----:B------:R-:W-:Y:S01]  /*1f70*/  FSEL R3, R3, R8, !P0 ;  /* 0x0000000803037208 */ /* 0x000fe20004000000 */
[----:B------:R-:W-:-:S04]  /*1f80*/  HFMA2 R16, -RZ, RZ, 0, 4.76837158203125e-07 ;  /* 0x00000008ff107431 */ /* 0x000fc800000001ff */
[----:B------:R-:W-:Y:S02]  /*1f90*/  IMAD.MOV.U32 R17, RZ, RZ, R3 ;  /* 0x000000ffff117224 */ /* 0x000fe400078e0003 */
[----:B------:R-:W-:-:S07]  /*1fa0*/  IMAD.MOV.U32 R0, RZ, RZ, R15 ;  /* 0x000000ffff007224 */ /* 0x000fce00078e000f */
[----:B------:R-:W-:Y:S05]  /*1fb0*/  WARPSYNC.COLLECTIVE R14, `(.L_x_44) ;  /* 0x000000000e087348 */ /* 0x000fea0003c00000 */
[----:B------:R0:W1:Y:S02]  /*1fc0*/  SHFL.DOWN P1, R15, R17, R16, R19 ;  /* 0x08000010110f7389 */ /* 0x0000640000020013 */
[----:B01----:R-:W-:Y:S05]  /*1fd0*/  ENDCOLLECTIVE ;  /* 0x000000000000791b */ /* 0x003fea0003800000 */
.L_x_44:
[----:B------:R-:W-:-:S05]  /*1fe0*/  SEL R0, R0, R7, !P0 ;  /* 0x0000000700007207 */ /* 0x000fca0004000000 */
[----:B------:R-:W-:Y:S02]  /*1ff0*/  IMAD.MOV.U32 R17, RZ, RZ, R0 ;  /* 0x000000ffff117224 */ /* 0x000fe400078e0000 */
[----:B------:R-:W-:-:S07]  /*2000*/  IMAD.MOV.U32 R2, RZ, RZ, R15 ;  /* 0x000000ffff027224 */ /* 0x000fce00078e000f */
[----:B------:R-:W-:Y:S05]  /*2010*/  WARPSYNC.COLLECTIVE R14, `(.L_x_45) ;  /* 0x000000000e087348 */ /* 0x000fea0003c00000 */
[----:B------:R0:W1:Y:S02]  /*2020*/  SHFL.DOWN P1, R15, R17, R16, R19 ;  /* 0x08000010110f7389 */ /* 0x0000640000020013 */
[----:B01----:R-:W-:Y:S05]  /*2030*/  ENDCOLLECTIVE ;  /* 0x000000000000791b */ /* 0x003fea0003800000 */
.L_x_45:
[----:B------:R-:W-:-:S04]  /*2040*/  FSETP.GEU.AND P0, PT, R3, R2, PT ;  /* 0x000000020300720b */ /* 0x000fc80003f0e000 */
[----:B------:R-:W-:-:S05]  /*2050*/  FSEL R2, R2, R3, !P0 ;  /* 0x0000000302027208 */ /* 0x000fca0004000000 */
[----:B------:R-:W-:Y:S02]  /*2060*/  IMAD.MOV.U32 R17, RZ, RZ, R2 ;  /* 0x000000ffff117224 */ /* 0x000fe400078e0002 */
[----:B------:R-:W-:Y:S01]  /*2070*/  IMAD.MOV.U32 R16, RZ, RZ, 0x4 ;  /* 0x00000004ff107424 */ /* 0x000fe200078e00ff */
[----:B------:R-:W-:-:S07]  /*2080*/  MOV R5, R15 ;  /* 0x0000000f00057202 */ /* 0x000fce0000000f00 */
[----:B------:R-:W-:Y:S05]  /*2090*/  WARPSYNC.COLLECTIVE R14, `(.L_x_46) ;  /* 0x000000000e087348 */ /* 0x000fea0003c00000 */
[----:B------:R0:W1:Y:S02]  /*20a0*/  SHFL.DOWN P1, R15, R17, R16, R19 ;  /* 0x08000010110f7389 */ /* 0x0000640000020013 */
[----:B01----:R-:W-:Y:S05]  /*20b0*/  ENDCOLLECTIVE ;  /* 0x000000000000791b */ /* 0x003fea0003800000 */
.L_x_46:
[----:B------:R-:W-:-:S05]  /*20c0*/  SEL R5, R5, R0, !P0 ;  /* 0x0000000005057207 */ /* 0x000fca0004000000 */
[----:B------:R-:W-:Y:S01]  /*20d0*/  IMAD.MOV.U32 R17, RZ, RZ, R5 ;  /* 0x000000ffff117224 */ /* 0x000fe200078e0005 */
[----:B------:R-:W-:-:S07]  /*20e0*/  MOV R9, R15 ;  /* 0x0000000f00097202 */ /* 0x000fce0000000f00 */
[----:B------:R-:W-:Y:S05]  /*20f0*/  WARPSYNC.COLLECTIVE R14, `(.L_x_47) ;  /* 0x000000000e087348 */ /* 0x000fea0003c00000 */
[----:B------:R0:W1:Y:S02]  /*2100*/  SHFL.DOWN P1, R15, R17, R16, R19 ;  /* 0x08000010110f7389 */ /* 0x0000640000020013 */
[----:B01----:R-:W-:Y:S05]  /*2110*/  ENDCOLLECTIVE ;  /* 0x000000000000791b */ /* 0x003fea0003800000 */
.L_x_47:
[----:B------:R-:W-:-:S04]  /*2120*/  FSETP.GEU.AND P0, PT, R2, R9, PT ;  /* 0x000000090200720b */ /* 0x000fc80003f0e000 */
[----:B------:R-:W-:-:S04]  /*2130*/  FSEL R9, R9, R2, !P0 ;  /* 0x0000000209097208 */ /* 0x000fc80004000000 */
[----:B------:R-:W-:Y:S01]  /*2140*/  MOV R17, R9 ;  /* 0x0000000900117202 */ /* 0x000fe20000000f00 */
[----:B------:R-:W-:Y:S02]  /*2150*/  IMAD.MOV.U32 R16, RZ, RZ, 0x2 ;  /* 0x00000002ff107424 */ /* 0x000fe400078e00ff */
[----:B------:R-:W-:-:S07]  /*2160*/  IMAD.MOV.U32 R4, RZ, RZ, R15 ;  /* 0x000000ffff047224 */ /* 0x000fce00078e000f */
[----:B------:R-:W-:Y:S05]  /*2170*/  WARPSYNC.COLLECTIVE R14, `(.L_x_48) ;  /* 0x000000000e087348 */ /* 0x000fea0003c00000 */
[----:B------:R0:W1:Y:S02]  /*2180*/  SHFL.DOWN P1, R15, R17, R16, R19 ;  /* 0x08000010110f7389 */ /* 0x0000640000020013 */
[----:B01----:R-:W-:Y:S05]  /*2190*/  ENDCOLLECTIVE ;  /* 0x000000000000791b */ /* 0x003fea0003800000 */
.L_x_48:
[----:B------:R-:W-:-:S04]  /*21a0*/  SEL R4, R4, R5, !P0 ;  /* 0x0000000504047207 */ /* 0x000fc80004000000 */
[----:B------:R-:W-:Y:S01]  /*21b0*/  MOV R17, R4 ;  /* 0x0000000400117202 */ /* 0x000fe20000000f00 */
[----:B------:R-:W-:-:S07]  /*21c0*/  IMAD.MOV.U32 R6, RZ, RZ, R15 ;  /* 0x000000ffff067224 */ /* 0x000fce00078e000f */
[----:B------:R-:W-:Y:S05]  /*21d0*/  WARPSYNC.COLLECTIVE R14, `(.L_x_49) ;  /* 0x000000000e087348 */ /* 0x000fea0003c00000 */
[----:B------:R0:W1:Y:S02]  /*21e0*/  SHFL.DOWN P1, R15, R17, R16, R19 ;  /* 0x08000010110f7389 */ /* 0x0000640000020013 */
[----:B01----:R-:W-:Y:S05]  /*21f0*/  ENDCOLLECTIVE ;  /* 0x000000000000791b */ /* 0x003fea0003800000 */
.L_x_49:
[----:B------:R-:W-:-:S04]  /*2200*/  FSETP.GEU.AND P0, PT, R9, R6, PT ;  /* 0x000000060900720b */ /* 0x000fc80003f0e000 */
[----:B------:R-:W-:Y:S01]  /*2210*/  FSEL R6, R6, R9, !P0 ;  /* 0x0000000906067208 */ /* 0x000fe20004000000 */
[----:B------:R-:W-:-:S04]  /*2220*/  HFMA2 R16, -RZ, RZ, 0, 5.9604644775390625e-08 ;  /* 0x00000001ff107431 */ /* 0x000fc800000001ff */
[----:B------:R-:W-:Y:S02]  /*2230*/  IMAD.MOV.U32 R17, RZ, RZ, R6 ;  /* 0x000000ffff117224 */ /* 0x000fe400078e0006 */
[----:B------:R-:W-:-:S07]  /*2240*/  IMAD.MOV.U32 R3, RZ, RZ, R15 ;  /* 0x000000ffff037224 */ /* 0x000fce00078e000f */
[----:B------:R-:W-:Y:S05]  /*2250*/  WARPSYNC.COLLECTIVE R14, `(.L_x_50) ;  /* 0x000000000e087348 */ /* 0x000fea0003c00000 */
[----:B------:R0:W1:Y:S02]  /*2260*/  SHFL.DOWN P1, R15, R17, R16, R19 ;  /* 0x08000010110f7389 */ /* 0x0000640000020013 */
[----:B01----:R-:W-:Y:S05]  /*2270*/  ENDCOLLECTIVE ;  /* 0x000000000000791b */ /* 0x003fea0003800000 */
.L_x_50:
[----:B------:R-:W-:-:S05]  /*2280*/  SEL R3, R3, R4, !P0 ;  /* 0x0000000403037207 */ /* 0x000fca0004000000 */
[----:B------:R-:W-:Y:S02]  /*2290*/  IMAD.MOV.U32 R17, RZ, RZ, R3 ;  /* 0x000000ffff117224 */ /* 0x000fe400078e0003 */
[----:B------:R-:W-:-:S07]  /*22a0*/  IMAD.MOV.U32 R7, RZ, RZ, R15 ;  /* 0x000000ffff077224 */ /* 0x000fce00078e000f */
[----:B------:R-:W-:Y:S05]  /*22b0*/  WARPSYNC.COLLECTIVE R14, `(.L_x_51) ;  /* 0x000000000e087348 */ /* 0x000fea0003c00000 */
[----:B------:R0:W1:Y:S02]  /*22c0*/  SHFL.DOWN P1, R15, R17, R16, R19 ;  /* 0x08000010110f7389 */ /* 0x0000640000020013 */
[----:B01----:R-:W-:Y:S05]  /*22d0*/  ENDCOLLECTIVE ;  /* 0x000000000000791b */ /* 0x003fea0003800000 */
.L_x_51:
[----:B------:R-:W-:Y:S01]  /*22e0*/  MOV R0, R15 ;  /* 0x0000000f00007202 */ /* 0x000fe20000000f00 */
[----:B------:R-:W-:Y:S06]  /*22f0*/  BRA `(.L_x_52) ;  /* 0xfffffff400687947 */ /* 0x000fec000383ffff */
        .weak           $__internal_0_$__cuda_sm20_sqrt_rn_f32_slowpath
        .type           $__internal_0_$__cuda_sm20_sqrt_rn_f32_slowpath,@function
        .size           $__internal_0_$__cuda_sm20_sqrt_rn_f32_slowpath,($__internal_1_$__cuda_sm3x_div_rn_noftz_f32_slowpath - $__internal_0_$__cuda_sm20_sqrt_rn_f32_slowpath)
$__internal_0_$__cuda_sm20_sqrt_rn_f32_slowpath:
[----:B------:R-:W-:-:S13]  /*2300*/  LOP3.LUT P1, RZ, R4, 0x7fffffff, RZ, 0xc0, !PT ;  /* 0x7fffffff04ff7812 */ /* 0x000fda000782c0ff */
[----:B------:R-:W-:Y:S01]  /*2310*/  @!P1 IMAD.MOV.U32 R2, RZ, RZ, R4 ;  /* 0x000000ffff029224 */ /* 0x000fe200078e0004 */
[----:B------:R-:W-:Y:S06]  /*2320*/  @!P1 BRA `(.L_x_53) ;  /* 0x0000000000449947 */ /* 0x000fec0003800000 */
[----:B------:R-:W-:Y:S01]  /*2330*/  FSETP.GEU.FTZ.AND P1, PT, R4, RZ, PT ;  /* 0x000000ff0400720b */ /* 0x000fe20003f3e000 */
[----:B------:R-:W-:-:S12]  /*2340*/  IMAD.MOV.U32 R0, RZ, RZ, R4 ;  /* 0x000000ffff007224 */ /* 0x000fd800078e0004 */
[----:B------:R-:W-:Y:S01]  /*2350*/  @!P1 MOV R2, 0x7fffffff ;  /* 0x7fffffff00029802 */ /* 0x000fe20000000f00 */
[----:B------:R-:W-:Y:S06]  /*2360*/  @!P1 BRA `(.L_x_53) ;  /* 0x0000000000349947 */ /* 0x000fec0003800000 */
[----:B------:R-:W-:-:S13]  /*2370*/  FSETP.GTU.FTZ.AND P1, PT, |R0|, +INF , PT ;  /* 0x7f8000000000780b */ /* 0x000fda0003f3c200 */
[----:B------:R-:W-:Y:S01]  /*2380*/  @P1 FADD.FTZ R2, R0, 1 ;  /* 0x3f80000000021421 */ /* 0x000fe20000010000 */
[----:B------:R-:W-:Y:S06]  /*2390*/  @P1 BRA `(.L_x_53) ;  /* 0x0000000000281947 */ /* 0x000fec0003800000 */
[----:B------:R-:W-:-:S13]  /*23a0*/  FSETP.NEU.FTZ.AND P1, PT, |R0|, +INF , PT ;  /* 0x7f8000000000780b */ /* 0x000fda0003f3d200 */
[----:B------:R-:W-:-:S04]  /*23b0*/  @P1 FFMA R3, R0, 1.84467440737095516160e+19, RZ ;  /* 0x5f80000000031823 */ /* 0x000fc800000000ff */
[----:B------:R-:W0:Y:S02]  /*23c0*/  @P1 MUFU.RSQ R2, R3 ;  /* 0x0000000300021308 */ /* 0x000e240000001400 */
[----:B0-----:R-:W-:Y:S01]  /*23d0*/  @P1 FMUL.FTZ R4, R3, R2 ;  /* 0x0000000203041220 */ /* 0x001fe20000410000 */
[----:B------:R-:W-:Y:S01]  /*23e0*/  @P1 FMUL.FTZ R6, R2, 0.5 ;  /* 0x3f00000002061820 */ /* 0x000fe20000410000 */
[----:B------:R-:W-:Y:S02]  /*23f0*/  @!P1 IMAD.MOV.U32 R2, RZ, RZ, R0 ;  /* 0x000000ffff029224 */ /* 0x000fe400078e0000 */
[----:B------:R-:W-:-:S04]  /*2400*/  @P1 FADD.FTZ R5, -R4, -RZ ;  /* 0x800000ff04051221 */ /* 0x000fc80000010100 */
[----:B------:R-:W-:-:S04]  /*2410*/  @P1 FFMA R5, R4, R5, R3 ;  /* 0x0000000504051223 */ /* 0x000fc80000000003 */
[----:B------:R-:W-:-:S04]  /*2420*/  @P1 FFMA R5, R5, R6, R4 ;  /* 0x0000000605051223 */ /* 0x000fc80000000004 */
[----:B------:R-:W-:-:S07]  /*2430*/  @P1 FMUL.FTZ R2, R5, 2.3283064365386962891e-10 ;  /* 0x2f80000005021820 */ /* 0x000fce0000410000 */
.L_x_53:
[----:B------:R-:W-:Y:S01]  /*2440*/  IMAD.MOV.U32 R9, RZ, RZ, R2 ;  /* 0x000000ffff097224 */ /* 0x000fe200078e0002 */
[----:B------:R-:W-:Y:S01]  /*2450*/  MOV R2, R7 ;  /* 0x0000000700027202 */ /* 0x000fe20000000f00 */
[----:B------:R-:W-:-:S04]  /*2460*/  IMAD.MOV.U32 R3, RZ, RZ, 0x0 ;  /* 0x00000000ff037424 */ /* 0x000fc800078e00ff */
[----:B------:R-:W-:Y:S05]  /*2470*/  RET.REL.NODEC R2 `(_ZN9alphazero4mcts32treeTraversalWarpOptimizedKernelEPKfPKiS2_S4_S4_S4_PKbS6_PiS7_S7_Pffiiii) ;  /* 0xffffffd802e07950 */ /* 0x000fea0003c3ffff */
        .weak           $__internal_1_$__cuda_sm3x_div_rn_noftz_f32_slowpath
        .type           $__internal_1_$__cuda_sm3x_div_rn_noftz_f32_slowpath,@function
        .size           $__internal_1_$__cuda_sm3x_div_rn_noftz_f32_slowpath,(.L_x_120 - $__internal_1_$__cuda_sm3x_div_rn_noftz_f32_slowpath)
$__internal_1_$__cuda_sm3x_div_rn_noftz_f32_slowpath:
[----:B------:R-:W-:Y:S01]  /*2480*/  SHF.R.U32.HI R2, RZ, 0x17, R0 ;  /* 0x00000017ff027819 */ /* 0x000fe20000011600 */
[----:B------:R-:W-:Y:S01]  /*2490*/  BSSY.RECONVERGENT B4, `(.L_x_54) ;  /* 0x0000064000047945 */ /* 0x000fe20003800200 */
[----:B------:R-:W-:Y:S02]  /*24a0*/  SHF.R.U32.HI R33, RZ, 0x17, R3 ;  /* 0x00000017ff217819 */ /* 0x000fe40000011603 */
[----:B------:R-:W-:Y:S02]  /*24b0*/  LOP3.LUT R2, R2, 0xff, RZ, 0xc0, !PT ;  /* 0x000000ff02027812 */ /* 0x000fe400078ec0ff */
[----:B------:R-:W-:-:S03]  /*24c0*/  LOP3.LUT R33, R33, 0xff, RZ, 0xc0, !PT ;  /* 0x000000ff21217812 */ /* 0x000fc600078ec0ff */
[----:B------:R-:W-:-:S05]  /*24d0*/  VIADD R31, R2, 0xffffffff ;  /* 0xffffffff021f7836 */ /* 0x000fca0000000000 */
[----:B------:R-:W-:Y:S02]  /*24e0*/  ISETP.GT.U32.AND P0, PT, R31, 0xfd, PT ;  /* 0x000000fd1f00780c */ /* 0x000fe40003f04070 */
[----:B------:R-:W-:-:S04]  /*24f0*/  IADD3 R31, PT, PT, R33, -0x1, RZ ;  /* 0xffffffff211f7810 */ /* 0x000fc80007ffe0ff */
[----:B------:R-:W-:-:S13]  /*2500*/  ISETP.GT.U32.OR P0, PT, R31, 0xfd, P0 ;  /* 0x000000fd1f00780c */ /* 0x000fda0000704470 */
[----:B------:R-:W-:Y:S01]  /*2510*/  @!P0 IMAD.MOV.U32 R31, RZ, RZ, RZ ;  /* 0x000000ffff1f8224 */ /* 0x000fe200078e00ff */
[----:B------:R-:W-:Y:S06]  /*2520*/  @!P0 BRA `(.L_x_55) ;  /* 0x0000000000648947 */ /* 0x000fec0003800000 */
[----:B------:R-:W-:Y:S02]  /*2530*/  FSETP.GTU.FTZ.AND P0, PT, |R3|, +INF , PT ;  /* 0x7f8000000300780b */ /* 0x000fe40003f1c200 */
[----:B------:R-:W-:-:S04]  /*2540*/  FSETP.GTU.FTZ.AND P1, PT, |R0|, +INF , PT ;  /* 0x7f8000000000780b */ /* 0x000fc80003f3c200 */
[----:B------:R-:W-:-:S13]  /*2550*/  PLOP3.LUT P0, PT, P0, P1, PT, 0xf8, 0x8f ;  /* 0x00000000008f781c */ /* 0x000fda0000703f70 */
[----:B------:R-:W-:Y:S05]  /*2560*/  @P0 BRA `(.L_x_56) ;  /* 0x0000000400540947 */ /* 0x000fea0003800000 */
[----:B------:R-:W-:-:S13]  /*2570*/  LOP3.LUT P0, RZ, R0, 0x7fffffff, R3, 0xc8, !PT ;  /* 0x7fffffff00ff7812 */ /* 0x000fda000780c803 */
[----:B------:R-:W-:Y:S05]  /*2580*/  @!P0 BRA `(.L_x_57) ;  /* 0x0000000400448947 */ /* 0x000fea0003800000 */
[C---:B------:R-:W-:Y:S02]  /*2590*/  FSETP.NEU.FTZ.AND P2, PT, |R3|.reuse, +INF , PT ;  /* 0x7f8000000300780b */ /* 0x040fe40003f5d200 */
[----:B------:R-:W-:Y:S02]  /*25a0*/  FSETP.NEU.FTZ.AND P1, PT, |R0|, +INF , PT ;  /* 0x7f8000000000780b */ /* 0x000fe40003f3d200 */
[----:B------:R-:W-:-:S11]  /*25b0*/  FSETP.NEU.FTZ.AND P0, PT, |R3|, +INF , PT ;  /* 0x7f8000000300780b */ /* 0x000fd60003f1d200 */
[----:B------:R-:W-:Y:S05]  /*25c0*/  @!P1 BRA !P2, `(.L_x_57) ;  /* 0x0000000400349947 */ /* 0x000fea0005000000 */
[----:B------:R-:W-:-:S04]  /*25d0*/  LOP3.LUT P2, RZ, R3, 0x7fffffff, RZ, 0xc0, !PT ;  /* 0x7fffffff03ff7812 */ /* 0x000fc8000784c0ff */
[----:B------:R-:W-:-:S13]  /*25e0*/  PLOP3.LUT P1, PT, P1, P2, PT, 0x2f, 0xf2 ;  /* 0x0000000000f2781c */ /* 0x000fda0000f24577 */
[----:B------:R-:W-:Y:S05]  /*25f0*/  @P1 BRA `(.L_x_58) ;  /* 0x0000000400201947 */ /* 0x000fea0003800000 */
[----:B------:R-:W-:-:S04]  /*2600*/  LOP3.LUT P1, RZ, R0, 0x7fffffff, RZ, 0xc0, !PT ;  /* 0x7fffffff00ff7812 */ /* 0x000fc8000782c0ff */
[----:B------:R-:W-:-:S13]  /*2610*/  PLOP3.LUT P0, PT, P0, P1, PT, 0x2f, 0xf2 ;  /* 0x0000000000f2781c */ /* 0x000fda0000702577 */
[----:B------:R-:W-:Y:S05]  /*2620*/  @P0 BRA `(.L_x_59) ;  /* 0x0000000400080947 */ /* 0x000fea0003800000 */
[----:B------:R-:W-:-:S05]  /*2630*/  VIADD R31, R33, 0xffffffff ;  /* 0xffffffff211f7836 */ /* 0x000fca0000000000 */
[----:B------:R-:W-:Y:S02]  /*2640*/  ISETP.GE.AND P0, PT, R31, RZ, PT ;  /* 0x000000ff1f00720c */ /* 0x000fe40003f06270 */
[----:B------:R-:W-:-:S04]  /*2650*/  IADD3 R31, PT, PT, R2, -0x1, RZ ;  /* 0xffffffff021f7810 */ /* 0x000fc80007ffe0ff */
[----:B------:R-:W-:-:S07]  /*2660*/  ISETP.GE.AND P1, PT, R31, RZ, PT ;  /* 0x000000ff1f00720c */ /* 0x000fce0003f26270 */
[----:B------:R-:W-:Y:S02]  /*2670*/  @P0 IMAD.MOV.U32 R31, RZ, RZ, RZ ;  /* 0x000000ffff1f0224 */ /* 0x000fe400078e00ff */
[----:B------:R-:W-:Y:S01]  /*2680*/  @!P0 FFMA R3, R3, 1.84467440737095516160e+19, RZ ;  /* 0x5f80000003038823 */ /* 0x000fe200000000ff */
[----:B------:R-:W-:-:S03]  /*2690*/  @!P0 IMAD.MOV.U32 R31, RZ, RZ, -0x40 ;  /* 0xffffffc0ff1f8424 */ /* 0x000fc600078e00ff */
[----:B------:R-:W-:Y:S02]  /*26a0*/  @!P1 FFMA R0, R0, 1.84467440737095516160e+19, RZ ;  /* 0x5f80000000009823 */ /* 0x000fe400000000ff */
[----:B------:R-:W-:-:S07]  /*26b0*/  @!P1 IADD3 R31, PT, PT, R31, 0x40, RZ ;  /* 0x000000401f1f9810 */ /* 0x000fce0007ffe0ff */
.L_x_55:
[----:B------:R-:W-:Y:S01]  /*26c0*/  LEA R35, R2, 0xc0800000, 0x17 ;  /* 0xc080000002237811 */ /* 0x000fe200078eb8ff */
[----:B------:R-:W-:Y:S01]  /*26d0*/  VIADD R34, R33, 0xffffff81 ;  /* 0xffffff8121227836 */ /* 0x000fe20000000000 */
[----:B------:R-:W-:Y:S03]  /*26e0*/  BSSY.RECONVERGENT B5, `(.L_x_60) ;  /* 0x0000035000057945 */ /* 0x000fe60003800200 */
[----:B------:R-:W-:Y:S01]  /*26f0*/  IMAD.IADD R36, R0, 0x1, -R35 ;  /* 0x0000000100247824 */ /* 0x000fe200078e0a23 */
[----:B------:R-:W-:-:S03]  /*2700*/  IADD3 R2, PT, PT, R34, 0x7f, -R2 ;  /* 0x0000007f22027810 */ /* 0x000fc60007ffe802 */
[----:B------:R-:W0:Y:S01]  /*2710*/  MUFU.RCP R0, R36 ;  /* 0x0000002400007308 */ /* 0x000e220000001000 */
[----:B------:R-:W-:Y:S01]  /*2720*/  FADD.FTZ R35, -R36, -RZ ;  /* 0x800000ff24237221 */ /* 0x000fe20000010100 */
[----:B------:R-:W-:-:S03]  /*2730*/  IADD3 R31, PT, PT, R2, R31, RZ ;  /* 0x0000001f021f7210 */ /* 0x000fc60007ffe0ff */
[----:B0-----:R-:W-:-:S04]  /*2740*/  FFMA R33, R0, R35, 1 ;  /* 0x3f80000000217423 */ /* 0x001fc80000000023 */
[----:B------:R-:W-:Y:S01]  /*2750*/  FFMA R33, R0, R33, R0 ;  /* 0x0000002100217223 */ /* 0x000fe20000000000 */
[----:B------:R-:W-:-:S04]  /*2760*/  IMAD R0, R34, -0x800000, R3 ;  /* 0xff80000022007824 */ /* 0x000fc800078e0203 */
[----:B------:R-:W-:-:S04]  /*2770*/  FFMA R34, R0, R33, RZ ;  /* 0x0000002100227223 */ /* 0x000fc800000000ff */
[----:B------:R-:W-:-:S04]  /*2780*/  FFMA R3, R35, R34, R0 ;  /* 0x0000002223037223 */ /* 0x000fc80000000000 */
[----:B------:R-:W-:-:S04]  /*2790*/  FFMA R34, R33, R3, R34 ;  /* 0x0000000321227223 */ /* 0x000fc80000000022 */
[----:B------:R-:W-:-:S04]  /*27a0*/  FFMA R35, R35, R34, R0 ;  /* 0x0000002223237223 */ /* 0x000fc80000000000 */
[----:B------:R-:W-:-:S05]  /*27b0*/  FFMA R0, R33, R35, R34 ;  /* 0x0000002321007223 */ /* 0x000fca0000000022 */
[----:B------:R-:W-:-:S04]  /*27c0*/  SHF.R.U32.HI R2, RZ, 0x17, R0 ;  /* 0x00000017ff027819 */ /* 0x000fc80000011600 */
[----:B------:R-:W-:-:S05]  /*27d0*/  LOP3.LUT R2, R2, 0xff, RZ, 0xc0, !PT ;  /* 0x000000ff02027812 */ /* 0x000fca00078ec0ff */
[----:B------:R-:W-:-:S04]  /*27e0*/  IMAD.IADD R2, R2, 0x1, R31 ;  /* 0x0000000102027824 */ /* 0x000fc800078e021f */
[----:B------:R-:W-:-:S05]  /*27f0*/  VIADD R3, R2, 0xffffffff ;  /* 0xffffffff02037836 */ /* 0x000fca0000000000 */
[----:B------:R-:W-:-:S13]  /*2800*/  ISETP.GE.U32.AND P0, PT, R3, 0xfe, PT ;  /* 0x000000fe0300780c */ /* 0x000fda0003f06070 */
[----:B------:R-:W-:Y:S05]  /*2810*/  @!P0 BRA `(.L_x_61) ;  /* 0x0000000000808947 */ /* 0x000fea0003800000 */
[----:B------:R-:W-:-:S13]  /*2820*/  ISETP.GT.AND P0, PT, R2, 0xfe, PT ;  /* 0x000000fe0200780c */ /* 0x000fda0003f04270 */
[----:B------:R-:W-:Y:S05]  /*2830*/  @P0 BRA `(.L_x_62) ;  /* 0x00000000006c0947 */ /* 0x000fea0003800000 */
[----:B------:R-:W-:-:S13]  /*2840*/  ISETP.GE.AND P0, PT, R2, 0x1, PT ;  /* 0x000000010200780c */ /* 0x000fda0003f06270 */
[----:B------:R-:W-:Y:S05]  /*2850*/  @P0 BRA `(.L_x_63) ;  /* 0x0000000000740947 */ /* 0x000fea0003800000 */
[----:B------:R-:W-:Y:S02]  /*2860*/  ISETP.GE.AND P0, PT, R2, -0x18, PT ;  /* 0xffffffe80200780c */ /* 0x000fe40003f06270 */
[----:B------:R-:W-:-:S11]  /*2870*/  LOP3.LUT R0, R0, 0x80000000, RZ, 0xc0, !PT ;  /* 0x8000000000007812 */ /* 0x000fd600078ec0ff */
[----:B------:R-:W-:Y:S05]  /*2880*/  @!P0 BRA `(.L_x_63) ;  /* 0x0000000000688947 */ /* 0x000fea0003800000 */
[CCC-:B------:R-:W-:Y:S01]  /*2890*/  FFMA.RZ R3, R33.reuse, R35.reuse, R34.reuse ;  /* 0x0000002321037223 */ /* 0x1c0fe2000000c022 */
[CCC-:B------:R-:W-:Y:S01]  /*28a0*/  FFMA.RP R31, R33.reuse, R35.reuse, R34.reuse ;  /* 0x00000023211f7223 */ /* 0x1c0fe20000008022 */
[----:B------:R-:W-:Y:S01]  /*28b0*/  FFMA.RM R34, R33, R35, R34 ;  /* 0x0000002321227223 */ /* 0x000fe20000004022 */
[C---:B------:R-:W-:Y:S02]  /*28c0*/  ISETP.NE.AND P2, PT, R2.reuse, RZ, PT ;  /* 0x000000ff0200720c */ /* 0x040fe40003f45270 */
[----:B------:R-:W-:Y:S02]  /*28d0*/  LOP3.LUT R3, R3, 0x7fffff, RZ, 0xc0, !PT ;  /* 0x007fffff03037812 */ /* 0x000fe400078ec0ff */
[----:B------:R-:W-:Y:S02]  /*28e0*/  FSETP.NEU.FTZ.AND P0, PT, R31, R34, PT ;  /* 0x000000221f00720b */ /* 0x000fe40003f1d000 */
[----:B------:R-:W-:Y:S02]  /*28f0*/  IADD3 R31, PT, PT, R2, 0x20, RZ ;  /* 0x00000020021f7810 */ /* 0x000fe40007ffe0ff */
[----:B------:R-:W-:-:S02]  /*2900*/  LOP3.LUT R34, R3, 0x800000, RZ, 0xfc, !PT ;  /* 0x0080000003227812 */ /* 0x000fc400078efcff */
[----:B------:R-:W-:Y:S01]  /*2910*/  ISETP.NE.AND P1, PT, R2, RZ, PT ;  /* 0x000000ff0200720c */ /* 0x000fe20003f25270 */
[----:B------:R-:W-:Y:S01]  /*2920*/  IMAD.MOV R2, RZ, RZ, -R2 ;  /* 0x000000ffff027224 */ /* 0x000fe200078e0a02 */
[----:B------:R-:W-:-:S04]  /*2930*/  SHF.L.U32 R31, R34, R31, RZ ;  /* 0x0000001f221f7219 */ /* 0x000fc800000006ff */
[----:B------:R-:W-:Y:S02]  /*2940*/  SEL R3, R2, RZ, P2 ;  /* 0x000000ff02037207 */ /* 0x000fe40001000000 */
[----:B------:R-:W-:Y:S02]  /*2950*/  ISETP.NE.AND P1, PT, R31, RZ, P1 ;  /* 0x000000ff1f00720c */ /* 0x000fe40000f25270 */
[----:B------:R-:W-:Y:S02]  /*2960*/  SHF.R.U32.HI R31, RZ, R3, R34 ;  /* 0x00000003ff1f7219 */ /* 0x000fe40000011622 */
[----:B------:R-:W-:Y:S02]  /*2970*/  PLOP3.LUT P0, PT, P0, P1, PT, 0xf8, 0x8f ;  /* 0x00000000008f781c */ /* 0x000fe40000703f70 */
[----:B------:R-:W-:Y:S02]  /*2980*/  SHF.R.U32.HI R3, RZ, 0x1, R31 ;  /* 0x00000001ff037819 */ /* 0x000fe4000001161f */
[----:B------:R-:W-:-:S04]  /*2990*/  SEL R2, RZ, 0x1, !P0 ;  /* 0x00000001ff027807 */ /* 0x000fc80004000000 */
[----:B------:R-:W-:-:S04]  /*29a0*/  LOP3.LUT R2, R2, 0x1, R3, 0xf8, !PT ;  /* 0x0000000102027812 */ /* 0x000fc800078ef803 */
[----:B------:R-:W-:-:S05]  /*29b0*/  LOP3.LUT R2, R2, R31, RZ, 0xc0, !PT ;  /* 0x0000001f02027212 */ /* 0x000fca00078ec0ff */
[----:B------:R-:W-:-:S05]  /*29c0*/  IMAD.IADD R3, R3, 0x1, R2 ;  /* 0x0000000103037824 */ /* 0x000fca00078e0202 */
[----:B------:R-:W-:Y:S01]  /*29d0*/  LOP3.LUT R0, R3, R0, RZ, 0xfc, !PT ;  /* 0x0000000003007212 */ /* 0x000fe200078efcff */
[----:B------:R-:W-:Y:S06]  /*29e0*/  BRA `(.L_x_63) ;  /* 0x0000000000107947 */ /* 0x000fec0003800000 */
.L_x_62:
[----:B------:R-:W-:-:S04]  /*29f0*/  LOP3.LUT R0, R0, 0x80000000, RZ, 0xc0, !PT ;  /* 0x8000000000007812 */ /* 0x000fc800078ec0ff */
[----:B------:R-:W-:Y:S01]  /*2a00*/  LOP3.LUT R0, R0, 0x7f800000, RZ, 0xfc, !PT ;  /* 0x7f80000000007812 */ /* 0x000fe200078efcff */
[----:B------:R-:W-:Y:S06]  /*2a10*/  BRA `(.L_x_63) ;  /* 0x0000000000047947 */ /* 0x000fec0003800000 */
.L_x_61:
[----:B------:R-:W-:-:S07]  /*2a20*/  LEA R0, R31, R0, 0x17 ;  /* 0x000000001f007211 */ /* 0x000fce00078eb8ff */
.L_x_63:
[----:B------:R-:W-:Y:S05]  /*2a30*/  BSYNC.RECONVERGENT B5 ;  /* 0x0000000000057941 */ /* 0x000fea0003800200 */
.L_x_60:
[----:B------:R-:W-:Y:S05]  /*2a40*/  BRA `(.L_x_64) ;  /* 0x0000000000207947 */ /* 0x000fea0003800000 */
.L_x_59:
[----:B------:R-:W-:-:S04]  /*2a50*/  LOP3.LUT R0, R0, 0x80000000, R3, 0x48, !PT ;  /* 0x8000000000007812 */ /* 0x000fc800078e4803 */
[----:B------:R-:W-:Y:S01]  /*2a60*/  LOP3.LUT R0, R0, 0x7f800000, RZ, 0xfc, !PT ;  /* 0x7f80000000007812 */ /* 0x000fe200078efcff */
[----:B------:R-:W-:Y:S06]  /*2a70*/  BRA `(.L_x_64) ;  /* 0x0000000000147947 */ /* 0x000fec0003800000 */
.L_x_58:
[----:B------:R-:W-:Y:S01]  /*2a80*/  LOP3.LUT R0, R0, 0x80000000, R3, 0x48, !PT ;  /* 0x8000000000007812 */ /* 0x000fe200078e4803 */
[----:B------:R-:W-:Y:S06]  /*2a90*/  BRA `(.L_x_64) ;  /* 0x00000000000c7947 */ /* 0x000fec0003800000 */
.L_x_57:
[----:B------:R-:W0:Y:S01]  /*2aa0*/  MUFU.RSQ R0, -QNAN ;  /* 0xffc0000000007908 */ /* 0x000e220000001400 */
[----:B------:R-:W-:Y:S05]  /*2ab0*/  BRA `(.L_x_64) ;  /* 0x0000000000047947 */ /* 0x000fea0003800000 */
.L_x_56:
[----:B------:R-:W-:-:S07]  /*2ac0*/  FADD.FTZ R0, R3, R0 ;  /* 0x0000000003007221 */ /* 0x000fce0000010000 */
.L_x_64:
[----:B------:R-:W-:Y:S05]  /*2ad0*/  BSYNC.RECONVERGENT B4 ;  /* 0x0000000000047941 */ /* 0x000fea0003800200 */
.L_x_54:
[----:B------:R-:W-:-:S04]  /*2ae0*/  IMAD.MOV.U32 R31, RZ, RZ, 0x0 ;  /* 0x00000000ff1f7424 */ /* 0x000fc800078e00ff */
[----:B0-----:R-:W-:Y:S05]  /*2af0*/  RET.REL.NODEC R30 `(_ZN9alphazero4mcts32treeTraversalWarpOptimizedKernelEPKfPKiS2_S4_S4_S4_PKbS6_PiS7_S7_Pffiiii) ;  /* 0xffffffd41e407950 */ /* 0x001fea0003c3ffff */
.L_x_65:
[----:B------:R-:W-:-:S00]  /*2b00*/  BRA `(.L_x_65) ;  /* 0xfffffffc00fc7947 */ /* 0x000fc0000383ffff */
[----:B------:R-:W-:-:S00]  /*2b10*/  NOP ;  /* 0x0000000000007918 */ /* 0x000fc00000000000 */
        /* <DEDUP_REMOVED lines=14> */
.L_x_120:


//--------------------- .text._ZN9alphazero4mcts21backpropagationKernelEPfPiS2_S2_PKiS4_PKfiiii --------------------------
	.section	.text._ZN9alphazero4mcts21backpropagationKernelEPfPiS2_S2_PKiS4_PKfiiii,"ax",@progbits
	.align	128
        .global         _ZN9alphazero4mcts21backpropagationKernelEPfPiS2_S2_PKiS4_PKfiiii
        .type           _ZN9alphazero4mcts21backpropagationKernelEPfPiS2_S2_PKiS4_PKfiiii,@function
        .size           _ZN9alphazero4mcts21backpropagationKernelEPfPiS2_S2_PKiS4_PKfiiii,(.L_x_121 - _ZN9alphazero4mcts21backpropagationKernelEPfPiS2_S2_PKiS4_PKfiiii)
        .other          _ZN9alphazero4mcts21backpropagationKernelEPfPiS2_S2_PKiS4_PKfiiii,@"STO_CUDA_ENTRY STV_DEFAULT"
_ZN9alphazero4mcts21backpropagationKernelEPfPiS2_S2_PKiS4_PKfiiii:
.text._ZN9alphazero4mcts21backpropagationKernelEPfPiS2_S2_PKiS4_PKfiiii:
[----:B------:R-:W-:Y:S01]  /*0000*/  LDC R1, c[0x0][0x37c] ;  /* 0x0000df00ff017b82 */ /* 0x000fe20000000800 */
[----:B------:R-:W0:Y:S01]  /*0010*/  S2R R0, SR_CTAID.X ;  /* 0x0000000000007919 */ /* 0x000e220000002500 */
[----:B------:R-:W0:Y:S02]  /*0020*/  LDCU UR4, c[0x0][0x3b8] ;  /* 0x00007700ff0477ac */ /* 0x000e240008000800 */
[----:B0-----:R-:W-:-:S13]  /*0030*/  ISETP.GE.AND P0, PT, R0, UR4, PT ;  /* 0x0000000400007c0c */ /* 0x001fda000bf06270 */
[----:B------:R-:W-:Y:S05]  /*0040*/  @P0 EXIT ;  /* 0x000000000000094d */ /* 0x000fea0003800000 */
[----:B------:R-:W0:Y:S01]  /*0050*/  LDC.64 R2, c[0x0][0x3a8] ;  /* 0x0000ea00ff027b82 */ /* 0x000e220000000a00 */
[----:B------:R-:W1:Y:S01]  /*0060*/  LDCU.64 UR4, c[0x0][0x358] ;  /* 0x00006b00ff0477ac */ /* 0x000e620008000a00 */
[----:B0-----:R-:W-:-:S06]  /*0070*/  IMAD.WIDE.U32 R2, R0, 0x4, R2 ;  /* 0x0000000400027825 */ /* 0x001fcc00078e0002 */
[----:B-1----:R-:W2:Y:S01]  /*0080*/  LDG.E.CONSTANT R2, desc[UR4][R2.64] ;  /* 0x0000000402027981 */ /* 0x002ea2000c1e9900 */
[----:B------:R-:W2:Y:S02]  /*0090*/  S2R R7, SR_TID.X ;  /* 0x0000000000077919 */ /* 0x000ea40000002100 */
[----:B--2---:R-:W-:-:S13]  /*00a0*/  ISETP.GE.AND P0, PT, R7, R2, PT ;  /* 0x000000020700720c */ /* 0x004fda0003f06270 */
[----:B------:R-:W-:Y:S05]  /*00b0*/  @P0 EXIT ;  /* 0x000000000000094d */ /* 0x000fea0003800000 */
[----:B------:R-:W0:Y:S01]  /*00c0*/  LDCU.64 UR8, c[0x0][0x3c0] ;  /* 0x00007800ff0877ac */ /* 0x000e220008000a00 */
[----:B------:R-:W1:Y:S01]  /*00d0*/  LDC.64 R4, c[0x0][0x3a0] ;  /* 0x0000e800ff047b82 */ /* 0x000e620000000a00 */
[----:B------:R-:W2:Y:S07]  /*00e0*/  LDCU UR6, c[0x0][0x3bc] ;  /* 0x00007780ff0677ac */ /* 0x000eae0008000800 */
[----:B------:R-:W3:Y:S08]  /*00f0*/  LDC.64 R10, c[0x0][0x388] ;  /* 0x0000e200ff0a7b82 */ /* 0x000ef00000000a00 */
[----:B------:R-:W4:Y:S01]  /*0100*/  LDC.64 R12, c[0x0][0x390] ;  /* 0x0000e400ff0c7b82 */ /* 0x000f220000000a00 */
[----:B0-----:R-:W-:-:S04]  /*0110*/  IMAD R3, R0, UR9, R7 ;  /* 0x0000000900037c24 */ /* 0x001fc8000f8e0207 */
[----:B------:R-:W-:-:S03]  /*0120*/  IMAD.SHL.U32 R3, R3, 0x2, RZ ;  /* 0x0000000203037824 */ /* 0x000fc600078e00ff */
[----:B------:R-:W0:Y:S01]  /*0130*/  LDC.64 R8, c[0x0][0x3b0] ;  /* 0x0000ec00ff087b82 */ /* 0x000e220000000a00 */
[----:B-1----:R-:W-:-:S05]  /*0140*/  IMAD.WIDE R4, R3, 0x4, R4 ;  /* 0x0000000403047825 */ /* 0x002fca00078e0204 */
[----:B------:R-:W2:Y:S02]  /*0150*/  LDG.E.CONSTANT R3, desc[UR4][R4.64] ;  /* 0x0000000404037981 */ /* 0x000ea4000c1e9900 */
[----:B------:R-:W1:Y:S02]  /*0160*/  LDC.64 R6, c[0x0][0x380] ;  /* 0x0000e000ff067b82 */ /* 0x000e640000000a00 */
[----:B------:R-:W5:Y:S01]  /*0170*/  LDG.E.CONSTANT R2, desc[UR4][R4.64+0x4] ;  /* 0x0000040404027981 */ /* 0x000f62000c1e9900 */
[----:B------:R-:W-:Y:S02]  /*0180*/  IMAD.MOV.U32 R15, RZ, RZ, 0x1 ;  /* 0x00000001ff0f7424 */ /* 0x000fe400078e00ff */
[----:B0-----:R-:W-:-:S06]  /*0190*/  IMAD.WIDE.U32 R8, R0, 0x4, R8 ;  /* 0x0000000400087825 */ /* 0x001fcc00078e0008 */
[----:B------:R-:W3:Y:S01]  /*01a0*/  LDG.E.CONSTANT R9, desc[UR4][R8.64] ;  /* 0x0000000408097981 */ /* 0x000ee2000c1e9900 */
[----:B--2---:R-:W-:-:S04]  /*01b0*/  IMAD R3, R0, UR6, R3 ;  /* 0x0000000600037c24 */ /* 0x004fc8000f8e0203 */
[C---:B-----5:R-:W-:Y:S02]  /*01c0*/  IMAD R2, R3.reuse, UR8, R2 ;  /* 0x0000000803027c24 */ /* 0x060fe4000f8e0202 */
[----:B----4-:R-:W-:-:S04]  /*01d0*/  IMAD.WIDE R12, R3, 0x4, R12 ;  /* 0x00000004030c7825 */ /* 0x010fc800078e020c */
[----:B---3--:R-:W-:-:S05]  /*01e0*/  IMAD.WIDE R10, R2, 0x4, R10 ;  /* 0x00000004020a7825 */ /* 0x008fca00078e020a */
[----:B------:R0:W-:Y:S04]  /*01f0*/  REDG.E.ADD.STRONG.GPU desc[UR4][R10.64], R15 ;  /* 0x0000000f0a00798e */ /* 0x0001e8000c12e104 */
[----:B------:R2:W-:Y:S04]  /*0200*/  REDG.E.ADD.STRONG.GPU desc[UR4][R12.64], R15 ;  /* 0x0000000f0c00798e */ /* 0x0005e8000c12e104 */
[----:B------:R-:W3:Y:S01]  /*0210*/  LDG.E R3, desc[UR4][R10.64] ;  /* 0x000000040a037981 */ /* 0x000ee2000c1e1900 */
[----:B-1----:R-:W-:-:S05]  /*0220*/  IMAD.WIDE R4, R2, 0x4, R6 ;  /* 0x0000000402047825 */ /* 0x002fca00078e0206 */
[----:B------:R-:W4:Y:S01]  /*0230*/  LDG.E R6, desc[UR4][R4.64] ;  /* 0x0000000404067981 */ /* 0x000f22000c1e1900 */
[----:B------:R-:W-:Y:S01]  /*0240*/  BSSY.RECONVERGENT B0, `(.L_x_66) ;  /* 0x000000e000007945 */ /* 0x000fe20003800200 */
[----:B---3--:R-:W-:-:S04]  /*0250*/  I2FP.F32.S32 R3, R3 ;  /* 0x0000000300037245 */ /* 0x008fc80000201400 */
[----:B------:R-:W1:Y:S01]  /*0260*/  MUFU.RCP R14, R3 ;  /* 0x00000003000e7308 */ /* 0x000e620000001000 */
[----:B----4-:R-:W-:-:S07]  /*0270*/  FADD R0, R9, -R6 ;  /* 0x8000000609007221 */ /* 0x010fce0000000000 */
[----:B------:R-:W3:Y:S01]  /*0280*/  FCHK P0, R0, R3 ;  /* 0x0000000300007302 */ /* 0x000ee20000000000 */
[----:B-1----:R-:W-:-:S04]  /*0290*/  FFMA R7, -R3, R14, 1 ;  /* 0x3f80000003077423 */ /* 0x002fc8000000010e */
[----:B------:R-:W-:-:S04]  /*02a0*/  FFMA R7, R14, R7, R14 ;  /* 0x000000070e077223 */ /* 0x000fc8000000000e */
[----:B0-----:R-:W-:-:S04]  /*02b0*/  FFMA R10, R0, R7, RZ ;  /* 0x00000007000a7223 */ /* 0x001fc800000000ff */
[----:B------:R-:W-:-:S04]  /*02c0*/  FFMA R11, -R3, R10, R0 ;  /* 0x0000000a030b7223 */ /* 0x000fc80000000100 */
[----:B------:R-:W-:Y:S01]  /*02d0*/  FFMA R7, R7, R11, R10 ;  /* 0x0000000b07077223 */ /* 0x000fe2000000000a */
[----:B--23--:R-:W-:Y:S06]  /*02e0*/  @!P0 BRA `(.L_x_67) ;  /* 0x00000000000c8947 */ /* 0x00cfec0003800000 */
[----:B------:R-:W-:-:S07]  /*02f0*/  MOV R8, 0x310 ;  /* 0x0000031000087802 */ /* 0x000fce0000000f00 */
[----:B------:R-:W-:Y:S05]  /*0300*/  CALL.REL.NOINC `($__internal_2_$__cuda_sm3x_div_rn_noftz_f32_slowpath) ;  /* 0x0000000000247944 */ /* 0x000fea0003c00000 */
[----:B------:R-:W-:-:S07]  /*0310*/  IMAD.MOV.U32 R7, RZ, RZ, R0 ;  /* 0x000000ffff077224 */ /* 0x000fce00078e0000 */
.L_x_67:
[----:B------:R-:W-:Y:S05]  /*0320*/  BSYNC.RECONVERGENT B0 ;  /* 0x0000000000007941 */ /* 0x000fea0003800200 */
.L_x_66:
[----:B------:R-:W0:Y:S01]  /*0330*/  LDC.64 R8, c[0x0][0x398] ;  /* 0x0000e600ff087b82 */ /* 0x000e220000000a00 */
[----:B------:R-:W-:Y:S01]  /*0340*/  FADD R7, R6, R7 ;  /* 0x0000000706077221 */ /* 0x000fe20000000000 */
[----:B------:R-:W-:-:S04]  /*0350*/  IMAD.MOV.U32 R11, RZ, RZ, -0x1 ;  /* 0xffffffffff0b7424 */ /* 0x000fc800078e00ff */
[----:B------:R-:W-:Y:S01]  /*0360*/  STG.E desc[UR4][R4.64], R7 ;  /* 0x0000000704007986 */ /* 0x000fe2000c101904 */
[----:B0-----:R-:W-:-:S05]  /*0370*/  IMAD.WIDE R2, R2, 0x4, R8 ;  /* 0x0000000402027825 */ /* 0x001fca00078e0208 */
[----:B------:R-:W-:Y:S01]  /*0380*/  REDG.E.ADD.STRONG.GPU desc[UR4][R2.64], R11 ;  /* 0x0000000b0200798e */ /* 0x000fe2000c12e104 */
[----:B------:R-:W-:Y:S05]  /*0390*/  EXIT ;  /* 0x000000000000794d */ /* 0x000fea0003800000 */
        .weak           $__internal_2_$__cuda_sm3x_div_rn_noftz_f32_slowpath
        .type           $__internal_2_$__cuda_sm3x_div_rn_noftz_f32_slowpath,@function
        .size           $__internal_2_$__cuda_sm3x_div_rn_noftz_f32_slowpath,(.L_x_121 - $__internal_2_$__cuda_sm3x_div_rn_noftz_f32_slowpath)
$__internal_2_$__cuda_sm3x_div_rn_noftz_f32_slowpath:
[--C-:B------:R-:W-:Y:S01]  /*03a0*/  SHF.R.U32.HI R9, RZ, 0x17, R3.reuse ;  /* 0x00000017ff097819 */ /* 0x100fe20000011603 */
[----:B------:R-:W-:Y:S01]  /*03b0*/  BSSY.RECONVERGENT B1, `(.L_x_68) ;  /* 0x0000064000017945 */ /* 0x000fe20003800200 */
[--C-:B------:R-:W-:Y:S01]  /*03c0*/  SHF.R.U32.HI R7, RZ, 0x17, R0.reuse ;  /* 0x00000017ff077819 */ /* 0x100fe20000011600 */
[----:B------:R-:W-:Y:S01]  /*03d0*/  IMAD.MOV.U32 R11, RZ, RZ, R0 ;  /* 0x000000ffff0b7224 */ /* 0x000fe200078e0000 */
[----:B------:R-:W-:Y:S01]  /*03e0*/  LOP3.LUT R9, R9, 0xff, RZ, 0xc0, !PT ;  /* 0x000000ff09097812 */ /* 0x000fe200078ec0ff */
[----:B------:R-:W-:Y:S01]  /*03f0*/  IMAD.MOV.U32 R12, RZ, RZ, R3 ;  /* 0x000000ffff0c7224 */ /* 0x000fe200078e0003 */
[----:B------:R-:W-:-:S03]  /*0400*/  LOP3.LUT R10, R7, 0xff, RZ, 0xc0, !PT ;  /* 0x000000ff070a7812 */ /* 0x000fc600078ec0ff */
[----:B------:R-:W-:Y:S02]  /*0410*/  VIADD R14, R9, 0xffffffff ;  /* 0xffffffff090e7836 */ /* 0x000fe40000000000 */
[----:B------:R-:W-:-:S03]  /*0420*/  VIADD R13, R10, 0xffffffff ;  /* 0xffffffff0a0d7836 */ /* 0x000fc60000000000 */
[----:B------:R-:W-:-:S04]  /*0430*/  ISETP.GT.U32.AND P0, PT, R14, 0xfd, PT ;  /* 0x000000fd0e00780c */ /* 0x000fc80003f04070 */
        /* <DEDUP_REMOVED lines=19> */
[----:B------:R-:W-:Y:S02]  /*0570*/  ISETP.GE.AND P0, PT, R13, RZ, PT ;  /* 0x000000ff0d00720c */ /* 0x000fe40003f06270 */
[----:B------:R-:W-:-:S11]  /*0580*/  ISETP.GE.AND P1, PT, R14, RZ, PT ;  /* 0x000000ff0e00720c */ /* 0x000fd60003f26270 */
[----:B------:R-:W-:Y:S02]  /*0590*/  @P0 IMAD.MOV.U32 R7, RZ, RZ, RZ ;  /* 0x000000ffff070224 */ /* 0x000fe400078e00ff */
[----:B------:R-:W-:Y:S01]  /*05a0*/  @!P0 FFMA R11, R0, 1.84467440737095516160e+19, RZ ;  /* 0x5f800000000b8823 */ /* 0x000fe200000000ff */
[----:B------:R-:W-:Y:S02]  /*05b0*/  @!P0 IMAD.MOV.U32 R7, RZ, RZ, -0x40 ;  /* 0xffffffc0ff078424 */ /* 0x000fe400078e00ff */
[----:B------:R-:W-:-:S03]  /*05c0*/  @!P1 FFMA R12, R3, 1.84467440737095516160e+19, RZ ;  /* 0x5f800000030c9823 */ /* 0x000fc600000000ff */
[----:B------:R-:W-:-:S07]  /*05d0*/  @!P1 IADD3 R7, PT, PT, R7, 0x40, RZ ;  /* 0x0000004007079810 */ /* 0x000fce0007ffe0ff */
.L_x_69:
[----:B------:R-:W-:Y:S01]  /*05e0*/  LEA R3, R9, 0xc0800000, 0x17 ;  /* 0xc080000009037811 */ /* 0x000fe200078eb8ff */
[----:B------:R-:W-:Y:S01]  /*05f0*/  VIADD R10, R10, 0xffffff81 ;  /* 0xffffff810a0a7836 */ /* 0x000fe20000000000 */
[----:B------:R-:W-:Y:S03]  /*0600*/  BSSY.RECONVERGENT B2, `(.L_x_74) ;  /* 0x0000035000027945 */ /* 0x000fe60003800200 */
[----:B------:R-:W-:Y:S02]  /*0610*/  IMAD.IADD R3, R12, 0x1, -R3 ;  /* 0x000000010c037824 */ /* 0x000fe400078e0a03 */
[C---:B------:R-:W-:Y:S01]  /*0620*/  IMAD R0, R10.reuse, -0x800000, R11 ;  /* 0xff8000000a007824 */ /* 0x040fe200078e020b */
[----:B------:R-:W-:Y:S01]  /*0630*/  IADD3 R10, PT, PT, R10, 0x7f, -R9 ;  /* 0x0000007f0a0a7810 */ /* 0x000fe20007ffe809 */
[----:B------:R-:W0:Y:S01]  /*0640*/  MUFU.RCP R12, R3 ;  /* 0x00000003000c7308 */ /* 0x000e220000001000 */
[----:B------:R-:W-:-:S03]  /*0650*/  FADD.FTZ R13, -R3, -RZ ;  /* 0x800000ff030d7221 */ /* 0x000fc60000010100 */
[----:B------:R-:W-:Y:S02]  /*0660*/  IMAD.IADD R10, R10, 0x1, R7 ;  /* 0x000000010a0a7824 */ /* 0x000fe400078e0207 */
[----:B0-----:R-:W-:-:S04]  /*0670*/  FFMA R15, R12, R13, 1 ;  /* 0x3f8000000c0f7423 */ /* 0x001fc8000000000d */
[----:B------:R-:W-:-:S04]  /*0680*/  FFMA R14, R12, R15, R12 ;  /* 0x0000000f0c0e7223 */ /* 0x000fc8000000000c */
        /* <DEDUP_REMOVED lines=19> */
[CCC-:B------:R-:W-:Y:S01]  /*07c0*/  FFMA.RM R10, R14.reuse, R12.reuse, R11.reuse ;  /* 0x0000000c0e0a7223 */ /* 0x1c0fe2000000400b */
[C---:B------:R-:W-:Y:S02]  /*07d0*/  ISETP.NE.AND P2, PT, R9.reuse, RZ, PT ;  /* 0x000000ff0900720c */ /* 0x040fe40003f45270 */
[----:B------:R-:W-:Y:S02]  /*07e0*/  ISETP.NE.AND P1, PT, R9, RZ, PT ;  /* 0x000000ff0900720c */ /* 0x000fe40003f25270 */
[----:B------:R-:W-:Y:S01]  /*07f0*/  LOP3.LUT R7, R3, 0x7fffff, RZ, 0xc0, !PT ;  /* 0x007fffff03077812 */ /* 0x000fe200078ec0ff */
[----:B------:R-:W-:Y:S01]  /*0800*/  FFMA.RP R3, R14, R12, R11 ;  /* 0x0000000c0e037223 */ /* 0x000fe2000000800b */
[----:B------:R-:W-:Y:S01]  /*0810*/  IADD3 R12, PT, PT, R9, 0x20, RZ ;  /* 0x00000020090c7810 */ /* 0x000fe20007ffe0ff */
[----:B------:R-:W-:Y:S01]  /*0820*/  IMAD.MOV R9, RZ, RZ, -R9 ;  /* 0x000000ffff097224 */ /* 0x000fe200078e0a09 */
[----:B------:R-:W-:-:S02]  /*0830*/  LOP3.LUT R7, R7, 0x800000, RZ, 0xfc, !PT ;  /* 0x0080000007077812 */ /* 0x000fc400078efcff */
[----:B------:R-:W-:Y:S02]  /*0840*/  FSETP.NEU.FTZ.AND P0, PT, R3, R10, PT ;  /* 0x0000000a0300720b */ /* 0x000fe40003f1d000 */
[----:B------:R-:W-:Y:S02]  /*0850*/  SHF.L.U32 R12, R7, R12, RZ ;  /* 0x0000000c070c7219 */ /* 0x000fe400000006ff */
[----:B------:R-:W-:Y:S02]  /*0860*/  SEL R10, R9, RZ, P2 ;  /* 0x000000ff090a7207 */ /* 0x000fe40001000000 */
[----:B------:R-:W-:Y:S02]  /*0870*/  ISETP.NE.AND P1, PT, R12, RZ, P1 ;  /* 0x000000ff0c00720c */ /* 0x000fe40000f25270 */
[----:B------:R-:W-:Y:S02]  /*0880*/  SHF.R.U32.HI R10, RZ, R10, R7 ;  /* 0x0000000aff0a7219 */ /* 0x000fe40000011607 */
[----:B------:R-:W-:-:S02]  /*0890*/  PLOP3.LUT P0, PT, P0, P1, PT, 0xf8, 0x8f ;  /* 0x00000000008f781c */ /* 0x000fc40000703f70 */
[----:B------:R-:W-:Y:S02]  /*08a0*/  SHF.R.U32.HI R12, RZ, 0x1, R10 ;  /* 0x00000001ff0c7819 */ /* 0x000fe4000001160a */
[----:B------:R-:W-:-:S04]  /*08b0*/  SEL R3, RZ, 0x1, !P0 ;  /* 0x00000001ff037807 */ /* 0x000fc80004000000 */
[----:B------:R-:W-:-:S04]  /*08c0*/  LOP3.LUT R3, R3, 0x1, R12, 0xf8, !PT ;  /* 0x0000000103037812 */ /* 0x000fc800078ef80c */
[----:B------:R-:W-:-:S05]  /*08d0*/  LOP3.LUT R3, R3, R10, RZ, 0xc0, !PT ;  /* 0x0000000a03037212 */ /* 0x000fca00078ec0ff */
[----:B------:R-:W-:-:S05]  /*08e0*/  IMAD.IADD R3, R12, 0x1, R3 ;  /* 0x000000010c037824 */ /* 0x000fca00078e0203 */
[----:B------:R-:W-:Y:S01]  /*08f0*/  LOP3.LUT R0, R3, R0, RZ, 0xfc, !PT ;  /* 0x0000000003007212 */ /* 0x000fe200078efcff */
[----:B------:R-:W-:Y:S06]  /*0900*/  BRA `(.L_x_77) ;  /* 0x0000000000107947 */ /* 0x000fec0003800000 */
.L_x_76:
[----:B------:R-:W-:-:S04]  /*0910*/  LOP3.LUT R0, R0, 0x80000000, RZ, 0xc0, !PT ;  /* 0x8000000000007812 */ /* 0x000fc800078ec0ff */
[----:B------:R-:W-:Y:S01]  /*0920*/  LOP3.LUT R0, R0, 0x7f800000, RZ, 0xfc, !PT ;  /* 0x7f80000000007812 */ /* 0x000fe200078efcff */
[----:B------:R-:W-:Y:S06]  /*0930*/  BRA `(.L_x_77) ;  /* 0x0000000000047947 */ /* 0x000fec0003800000 */
.L_x_75:
[----:B------:R-:W-:-:S07]  /*0940*/  IMAD R0, R10, 0x800000, R0 ;  /* 0x008000000a007824 */ /* 0x000fce00078e0200 */
.L_x_77:
[----:B------:R-:W-:Y:S05]  /*0950*/  BSYNC.RECONVERGENT B2 ;  /* 0x0000000000027941 */ /* 0x000fea0003800200 */
.L_x_74:
[----:B------:R-:W-:Y:S05]  /*0960*/  BRA `(.L_x_78) ;  /* 0x0000000000207947 */ /* 0x000fea0003800000 */
.L_x_73:
[----:B------:R-:W-:-:S04]  /*0970*/  LOP3.LUT R0, R12, 0x80000000, R11, 0x48, !PT ;  /* 0x800000000c007812 */ /* 0x000fc800078e480b */
[----:B------:R-:W-:Y:S01]  /*0980*/  LOP3.LUT R0, R0, 0x7f800000, RZ, 0xfc, !PT ;  /* 0x7f80000000007812 */ /* 0x000fe200078efcff */
[----:B------:R-:W-:Y:S06]  /*0990*/  BRA `(.L_x_78) ;  /* 0x0000000000147947 */ /* 0x000fec0003800000 */
.L_x_72:
[----:B------:R-:W-:Y:S01]  /*09a0*/  LOP3.LUT R0, R12, 0x80000000, R11, 0x48, !PT ;  /* 0x800000000c007812 */ /* 0x000fe200078e480b */
[----:B------:R-:W-:Y:S06]  /*09b0*/  BRA `(.L_x_78) ;  /* 0x00000000000c7947 */ /* 0x000fec0003800000 */
.L_x_71:
[----:B------:R-:W0:Y:S01]  /*09c0*/  MUFU.RSQ R0, -QNAN ;  /* 0xffc0000000007908 */ /* 0x000e220000001400 */
[----:B------:R-:W-:Y:S05]  /*09d0*/  BRA `(.L_x_78) ;  /* 0x0000000000047947 */ /* 0x000fea0003800000 */
.L_x_70:
[----:B------:R-:W-:-:S07]  /*09e0*/  FADD.FTZ R0, R0, R3 ;  /* 0x0000000300007221 */ /* 0x000fce0000010000 */
.L_x_78:
[----:B------:R-:W-:Y:S05]  /*09f0*/  BSYNC.RECONVERGENT B1 ;  /* 0x0000000000017941 */ /* 0x000fea0003800200 */
.L_x_68:
[----:B------:R-:W-:-:S04]  /*0a00*/  IMAD.MOV.U32 R9, RZ, RZ, 0x0 ;  /* 0x00000000ff097424 */ /* 0x000fc800078e00ff */
[----:B0-----:R-:W-:Y:S05]  /*0a10*/  RET.REL.NODEC R8 `(_ZN9alphazero4mcts21backpropagationKernelEPfPiS2_S2_PKiS4_PKfiiii) ;  /* 0xfffffff408787950 */ /* 0x001fea0003c3ffff */
.L_x_79:
        /* <DEDUP_REMOVED lines=14> */
.L_x_121:


//--------------------- .text._ZN9alphazero4mcts19treeTraversalKernelEPKfPKiS2_S4_S4_S4_PKbS6_PiS7_S7_Pffiiii --------------------------
	.section	.text._ZN9alphazero4mcts19treeTraversalKernelEPKfPKiS2_S4_S4_S4_PKbS6_PiS7_S7_Pffiiii,"ax",@progbits
	.align	128
        .global         _ZN9alphazero4mcts19treeTraversalKernelEPKfPKiS2_S4_S4_S4_PKbS6_PiS7_S7_Pffiiii
        .type           _ZN9alphazero4mcts19treeTraversalKernelEPKfPKiS2_S4_S4_S4_PKbS6_PiS7_S7_Pffiiii,@function
        .size           _ZN9alphazero4mcts19treeTraversalKernelEPKfPKiS2_S4_S4_S4_PKbS6_PiS7_S7_Pffiiii,(.L_x_123 - _ZN9alphazero4mcts19treeTraversalKernelEPKfPKiS2_S4_S4_S4_PKbS6_PiS7_S7_Pffiiii)
        .other          _ZN9alphazero4mcts19treeTraversalKernelEPKfPKiS2_S4_S4_S4_PKbS6_PiS7_S7_Pffiiii,@"STO_CUDA_ENTRY STV_DEFAULT"
_ZN9alphazero4mcts19treeTraversalKernelEPKfPKiS2_S4_S4_S4_PKbS6_PiS7_S7_Pffiiii:
.text._ZN9alphazero4mcts19treeTraversalKernelEPKfPKiS2_S4_S4_S4_PKbS6_PiS7_S7_Pffiiii:
[----:B------:R-:W0:Y:S08]  /*0000*/  LDC R1, c[0x0][0x37c] ;  /* 0x0000df00ff017b82 */ /* 0x000e300000000800 */
[----:B------:R-:W1:Y:S01]  /*0010*/  LDC R9, c[0x0][0x3f0] ;  /* 0x0000fc00ff097b82 */ /* 0x000e620000000800 */
[----:B------:R-:W2:Y:S01]  /*0020*/  S2R R5, SR_TID.X ;  /* 0x0000000000057919 */ /* 0x000ea20000002100 */
[----:B0-----:R-:W-:-:S06]  /*0030*/  VIADD R1, R1, 0xfffff800 ;  /* 0xfffff80001017836 */ /* 0x001fcc0000000000 */
[----:B------:R-:W2:Y:S08]  /*0040*/  S2UR UR4, SR_CTAID.X ;  /* 0x00000000000479c3 */ /* 0x000eb00000002500 */
[----:B------:R-:W2:Y:S01]  /*0050*/  LDC R20, c[0x0][0x360] ;  /* 0x0000d800ff147b82 */ /* 0x000ea20000000800 */
[----:B-1----:R-:W-:-:S04]  /*0060*/  IABS R7, R9 ;  /* 0x0000000900077213 */ /* 0x002fc80000000000 */
[----:B------:R-:W0:Y:S01]  /*0070*/  I2F.RP R0, R7 ;  /* 0x0000000700007306 */ /* 0x000e220000209400 */
[----:B--2---:R-:W-:Y:S01]  /*0080*/  IMAD R20, R20, UR4, R5 ;  /* 0x0000000414147c24 */ /* 0x004fe2000f8e0205 */
[----:B------:R-:W1:Y:S06]  /*0090*/  LDCU UR4, c[0x0][0x3e4] ;  /* 0x00007c80ff0477ac */ /* 0x000e6c0008000800 */
[----:B0-----:R-:W0:Y:S02]  /*00a0*/  MUFU.RCP R0, R0 ;  /* 0x0000000000007308 */ /* 0x001e240000001000 */
[----:B0-----:R-:W-:Y:S01]  /*00b0*/  VIADD R2, R0, 0xffffffe ;  /* 0x0ffffffe00027836 */ /* 0x001fe20000000000 */
[----:B------:R-:W-:-:S05]  /*00c0*/  IABS R0, R20 ;  /* 0x0000001400007213 */ /* 0x000fca0000000000 */
[----:B------:R0:W2:Y:S02]  /*00d0*/  F2I.FTZ.U32.TRUNC.NTZ R3, R2 ;  /* 0x0000000200037305 */ /* 0x0000a4000021f000 */
[----:B0-----:R-:W-:Y:S02]  /*00e0*/  HFMA2 R2, -RZ, RZ, 0, 0 ;  /* 0x00000000ff027431 */ /* 0x001fe400000001ff */
[----:B--2---:R-:W-:-:S04]  /*00f0*/  IMAD.MOV R4, RZ, RZ, -R3 ;  /* 0x000000ffff047224 */ /* 0x004fc800078e0a03 */
[----:B------:R-:W-:-:S04]  /*0100*/  IMAD R5, R4, R7, RZ ;  /* 0x0000000704057224 */ /* 0x000fc800078e02ff */
[----:B------:R-:W-:-:S06]  /*0110*/  IMAD.HI.U32 R3, R3, R5, R2 ;  /* 0x0000000503037227 */ /* 0x000fcc00078e0002 */
[----:B------:R-:W-:-:S04]  /*0120*/  IMAD.HI.U32 R11, R3, R0, RZ ;  /* 0x00000000030b7227 */ /* 0x000fc800078e00ff */
[----:B------:R-:W-:-:S04]  /*0130*/  IMAD.MOV R3, RZ, RZ, -R11 ;  /* 0x000000ffff037224 */ /* 0x000fc800078e0a0b */
        /* <DEDUP_REMOVED lines=8> */
[----:B------:R-:W-:-:S06]  /*01c0*/  @P0 IADD3 R11, PT, PT, R11, 0x1, RZ ;  /* 0x000000010b0b0810 */ /* 0x000fcc0007ffe0ff */
[----:B------:R-:W-:Y:S01]  /*01d0*/  @!P1 IMAD.MOV R11, RZ, RZ, -R11 ;  /* 0x000000ffff0b9224 */ /* 0x000fe200078e0a0b */
[----:B------:R-:W-:-:S04]  /*01e0*/  @!P2 LOP3.LUT R11, RZ, R9, RZ, 0x33, !PT ;  /* 0x00000009ff0ba212 */ /* 0x000fc800078e33ff */
[----:B-1----:R-:W-:-:S13]  /*01f0*/  ISETP.GE.AND P0, PT, R11, UR4, PT ;  /* 0x000000040b007c0c */ /* 0x002fda000bf06270 */
[----:B------:R-:W-:Y:S05]  /*0200*/  @P0 EXIT ;  /* 0x000000000000094d */ /* 0x000fea0003800000 */
[----:B------:R-:W0:Y:S01]  /*0210*/  LDCU UR6, c[0x0][0x3ec] ;  /* 0x00007d80ff0677ac */ /* 0x000e220008000800 */
[----:B------:R-:W-:Y:S02]  /*0220*/  IMAD.MOV R0, RZ, RZ, -R11 ;  /* 0x000000ffff007224 */ /* 0x000fe400078e0a0b */
[----:B------:R-:W-:Y:S01]  /*0230*/  IMAD.MOV.U32 R10, RZ, RZ, RZ ;  /* 0x000000ffff0a7224 */ /* 0x000fe200078e00ff */
[----:B------:R-:W1:Y:S01]  /*0240*/  LDCU.64 UR4, c[0x0][0x358] ;  /* 0x00006b00ff0477ac */ /* 0x000e620008000a00 */
[----:B------:R-:W-:Y:S01]  /*0250*/  IMAD R20, R9, R0, R20 ;  /* 0x0000000009147224 */ /* 0x000fe200078e0214 */
[----:B0-----:R-:W-:-:S09]  /*0260*/  UISETP.GE.AND UP0, UPT, UR6, 0x1, UPT ;  /* 0x000000010600788c */ /* 0x001fd2000bf06270 */
[----:B-1----:R-:W-:Y:S05]  /*0270*/  BRA.U !UP0, `(.L_x_80) ;  /* 0x0000000508ec7547 */ /* 0x002fea000b800000 */
[----:B------:R-:W-:Y:S01]  /*0280*/  BSSY B0, `(.L_x_80) ;  /* 0x000007a000007945 */ /* 0x000fe20003800000 */
[----:B------:R-:W-:Y:S01]  /*0290*/  MOV R21, RZ ;  /* 0x000000ff00157202 */ /* 0x000fe20000000f00 */
[----:B------:R-:W-:Y:S01]  /*02a0*/  IMAD.MOV.U32 R10, RZ, RZ, RZ ;  /* 0x000000ffff0a7224 */ /* 0x000fe200078e00ff */
[----:B------:R-:W0:Y:S01]  /*02b0*/  LDCU UR12, c[0x0][0x3ec] ;  /* 0x00007d80ff0c77ac */ /* 0x000e220008000800 */
[----:B------:R-:W-:Y:S01]  /*02c0*/  IMAD.MOV.U32 R2, RZ, RZ, RZ ;  /* 0x000000ffff027224 */ /* 0x000fe200078e00ff */
[----:B------:R-:W1:Y:S01]  /*02d0*/  LDCU UR7, c[0x0][0x3e0] ;  /* 0x00007c00ff0777ac */ /* 0x000e620008000800 */
[----:B------:R-:W2:Y:S05]  /*02e0*/  LDCU.64 UR10, c[0x0][0x3b0] ;  /* 0x00007600ff0a77ac */ /* 0x000eaa0008000a00 */
.L_x_94:
[----:B------:R-:W-:Y:S05]  /*02f0*/  YIELD ;  /* 0x0000000000007946 */ /* 0x000fea0003800000 */
[----:B------:R-:W3:Y:S01]  /*0300*/  LDCU UR6, c[0x0][0x3e8] ;  /* 0x00007d00ff0677ac */ /* 0x000ee20008000800 */
[----:B------:R-:W4:Y:S01]  /*0310*/  LDCU.64 UR8, c[0x0][0x3b8] ;  /* 0x00007700ff0877ac */ /* 0x000f220008000a00 */
[----:B---3--:R-:W-:-:S05]  /*0320*/  IMAD R22, R11, UR6, R2 ;  /* 0x000000060b167c24 */ /* 0x008fca000f8e0202 */
[----:B0---4-:R-:W-:-:S04]  /*0330*/  IADD3 R4, P0, PT, R22, UR8, RZ ;  /* 0x0000000816047c10 */ /* 0x011fc8000ff1e0ff */
[----:B------:R-:W-:-:S05]  /*0340*/  LEA.HI.X.SX32 R5, R22, UR9, 0x1, P0 ;  /* 0x0000000916057c11 */ /* 0x000fca00080f0eff */
[----:B------:R-:W3:Y:S02]  /*0350*/  LDG.E.U8.CONSTANT R4, desc[UR4][R4.64] ;  /* 0x0000000404047981 */ /* 0x000ee4000c1e9100 */
[----:B---3--:R-:W-:-:S13]  /*0360*/  ISETP.NE.AND P0, PT, R4, RZ, PT ;  /* 0x000000ff0400720c */ /* 0x008fda0003f05270 */
[----:B-12---:R-:W-:Y:S05]  /*0370*/  @P0 BRA `(.L_x_81) ;  /* 0x0000000400a80947 */ /* 0x006fea0003800000 */
[----:B------:R-:W3:Y:S02]  /*0380*/  LDC.64 R4, c[0x0][0x398] ;  /* 0x0000e600ff047b82 */ /* 0x000ee40000000a00 */
[----:B---3--:R-:W-:-:S06]  /*0390*/  IMAD.WIDE R4, R22, 0x4, R4 ;  /* 0x0000000416047825 */ /* 0x008fcc00078e0204 */
[----:B------:R-:W3:Y:S01]  /*03a0*/  LDG.E.CONSTANT R4, desc[UR4][R4.64] ;  /* 0x0000000404047981 */ /* 0x000ee2000c1e9900 */
[----:B------:R-:W-:Y:S01]  /*03b0*/  BSSY.RECONVERGENT B1, `(.L_x_82) ;  /* 0x000000f000017945 */ /* 0x000fe20003800200 */
[----:B---3--:R-:W-:-:S05]  /*03c0*/  VIADD R0, R4, 0x1 ;  /* 0x0000000104007836 */ /* 0x008fca0000000000 */
[----:B------:R-:W-:-:S04]  /*03d0*/  I2FP.F32.S32 R6, R0 ;  /* 0x0000000000067245 */ /* 0x000fc80000201400 */
[----:B------:R-:W-:Y:S01]  /*03e0*/  IADD3 R0, PT, PT, R6, -0xd000000, RZ ;  /* 0xf300000006007810 */ /* 0x000fe20007ffe0ff */
[----:B------:R3:W4:Y:S03]  /*03f0*/  MUFU.RSQ R3, R6 ;  /* 0x0000000600037308 */ /* 0x0007260000001400 */
[----:B------:R-:W-:-:S13]  /*0400*/  ISETP.GT.U32.AND P0, PT, R0, 0x727fffff, PT ;  /* 0x727fffff0000780c */ /* 0x000fda0003f04070 */
[----:B---3--:R-:W-:Y:S05]  /*0410*/  @!P0 BRA `(.L_x_83) ;  /* 0x0000000000108947 */ /* 0x008fea0003800000 */
[----:B------:R-:W-:-:S07]  /*0420*/  MOV R8, 0x440 ;  /* 0x0000044000087802 */ /* 0x000fce0000000f00 */
[----:B012-4-:R-:W-:Y:S05]  /*0430*/  CALL.REL.NOINC `($__internal_3_$__cuda_sm20_sqrt_rn_f32_slowpath) ;  /* 0x0000000c00e07944 */ /* 0x017fea0003c00000 */
[----:B------:R-:W-:Y:S01]  /*0440*/  IMAD.MOV.U32 R27, RZ, RZ, R3 ;  /* 0x000000ffff1b7224 */ /* 0x000fe200078e0003 */
[----:B------:R-:W-:Y:S06]  /*0450*/  BRA `(.L_x_84) ;  /* 0x0000000000107947 */ /* 0x000fec0003800000 */
.L_x_83:
[----:B----4-:R-:W-:Y:S01]  /*0460*/  FMUL.FTZ R27, R6, R3 ;  /* 0x00000003061b7220 */ /* 0x010fe20000410000 */
[----:B------:R-:W-:-:S03]  /*0470*/  FMUL.FTZ R3, R3, 0.5 ;  /* 0x3f00000003037820 */ /* 0x000fc60000410000 */
[----:B------:R-:W-:-:S04]  /*0480*/  FFMA R0, -R27, R27, R6 ;  /* 0x0000001b1b007223 */ /* 0x000fc80000000106 */
[----:B------:R-:W-:-:S07]  /*0490*/  FFMA R27, R0, R3, R27 ;  /* 0x00000003001b7223 */ /* 0x000fce000000001b */
.L_x_84:
[----:B012---:R-:W-:Y:S05]  /*04a0*/  BSYNC.RECONVERGENT B1 ;  /* 0x0000000000017941 */ /* 0x007fea0003800200 */
.L_x_82:
[----:B------:R-:W0:Y:S01]  /*04b0*/  LDC.64 R4, c[0x0][0x3c0] ;  /* 0x0000f000ff047b82 */ /* 0x000e220000000a00 */
[----:B------:R-:W-:Y:S01]  /*04c0*/  HFMA2 R29, -RZ, RZ, 0, 0 ;  /* 0x00000000ff1d7431 */ /* 0x000fe200000001ff */
[----:B------:R-:W-:Y:S01]  /*04d0*/  BSSY.RECONVERGENT B1, `(.L_x_85) ;  /* 0x0000041000017945 */ /* 0x000fe20003800200 */
[----:B------:R-:W-:Y:S02]  /*04e0*/  IMAD.MOV.U32 R25, RZ, RZ, -0x2feafd07 ;  /* 0xd01502f9ff197424 */ /* 0x000fe400078e00ff */
[----:B------:R-:W-:Y:S02]  /*04f0*/  IMAD.MOV.U32 R26, RZ, RZ, -0x1 ;  /* 0xffffffffff1a7424 */ /* 0x000fe400078e00ff */
[----:B------:R-:W-:Y:S01]  /*0500*/  IMAD.MOV.U32 R24, RZ, RZ, -0x1 ;  /* 0xffffffffff187424 */ /* 0x000fe200078e00ff */
[----:B------:R-:W1:Y:S08]  /*0510*/  LDC.64 R6, c[0x0][0x3a8] ;  /* 0x0000ea00ff067b82 */ /* 0x000e700000000a00 */
[----:B------:R-:W2:Y:S02]  /*0520*/  LDC.64 R8, c[0x0][0x388] ;  /* 0x0000e200ff087b82 */ /* 0x000ea40000000a00 */
.L_x_91:
[----:B------:R-:W-:-:S04]  /*0530*/  IMAD.U32 R0, RZ, RZ, UR12 ;  /* 0x0000000cff007e24 */ /* 0x000fc8000f8e00ff */
[----:B------:R-:W-:-:S05]  /*0540*/  IMAD R31, R22, R0, R29 ;  /* 0x00000000161f7224 */ /* 0x000fca00078e021d */
[----:B------:R-:W-:-:S04]  /*0550*/  IADD3 R12, P0, PT, R31, UR10, RZ ;  /* 0x0000000a1f0c7c10 */ /* 0x000fc8000ff1e0ff */
[----:B------:R-:W-:-:S05]  /*0560*/  LEA.HI.X.SX32 R13, R31, UR11, 0x1, P0 ;  /* 0x0000000b1f0d7c11 */ /* 0x000fca00080f0eff */
[----:B------:R-:W3:Y:S01]  /*0570*/  LDG.E.U8.CONSTANT R12, desc[UR4][R12.64] ;  /* 0x000000040c0c7981 */ /* 0x000ee2000c1e9100 */
[----:B------:R-:W-:Y:S01]  /*0580*/  BSSY.RELIABLE B2, `(.L_x_86) ;  /* 0x000002e000027945 */ /* 0x000fe20003800100 */
[----:B---3--:R-:W-:-:S13]  /*0590*/  ISETP.NE.AND P0, PT, R12, RZ, PT ;  /* 0x000000ff0c00720c */ /* 0x008fda0003f05270 */
[----:B------:R-:W-:Y:S05]  /*05a0*/  @!P0 BRA `(.L_x_87) ;  /* 0x0000000000ac8947 */ /* 0x000fea0003800000 */
[----:B-1----:R-:W-:-:S05]  /*05b0*/  IMAD.WIDE R12, R31, 0x4, R6 ;  /* 0x000000041f0c7825 */ /* 0x002fca00078e0206 */
[----:B------:R-:W3:Y:S01]  /*05c0*/  LDG.E.CONSTANT R23, desc[UR4][R12.64] ;  /* 0x000000040c177981 */ /* 0x000ee2000c1e9900 */
[----:B------:R-:W-:Y:S01]  /*05d0*/  PLOP3.LUT P0, PT, PT, PT, PT, 0x8, 0x80 ;  /* 0x000000000080781c */ /* 0x000fe20003f0e170 */
[----:B------:R-:W-:Y:S01]  /*05e0*/  IMAD.MOV.U32 R15, RZ, RZ, -0x1 ;  /* 0xffffffffff0f7424 */ /* 0x000fe200078e00ff */
[----:B------:R-:W-:Y:S02]  /*05f0*/  MOV R3, R29 ;  /* 0x0000001d00037202 */ /* 0x000fe40000000f00 */
[----:B---3--:R-:W-:-:S13]  /*0600*/  ISETP.GE.AND P1, PT, R23, RZ, PT ;  /* 0x000000ff1700720c */ /* 0x008fda0003f26270 */
[----:B------:R-:W-:Y:S05]  /*0610*/  @!P1 BREAK.RELIABLE B2 ;  /* 0x0000000000029942 */ /* 0x000fea0003800100 */
[----:B------:R-:W-:Y:S05]  /*0620*/  @!P1 BRA `(.L_x_88) ;  /* 0x0000000000ac9947 */ /* 0x000fea0003800000 */
[C---:B--2---:R-:W-:Y:S01]  /*0630*/  IMAD.WIDE R14, R31.reuse, 0x4, R8 ;  /* 0x000000041f0e7825 */ /* 0x044fe200078e0208 */
[----:B------:R-:W1:Y:S03]  /*0640*/  LDC.64 R18, c[0x0][0x390] ;  /* 0x0000e400ff127b82 */ /* 0x000e660000000a00 */
[C---:B0-----:R-:W-:Y:S02]  /*0650*/  IMAD.WIDE R16, R31.reuse, 0x4, R4 ;  /* 0x000000041f107825 */ /* 0x041fe400078e0204 */
[----:B------:R-:W2:Y:S04]  /*0660*/  LDG.E.CONSTANT R14, desc[UR4][R14.64] ;  /* 0x000000040e0e7981 */ /* 0x000ea8000c1e9900 */
[----:B------:R-:W2:Y:S01]  /*0670*/  LDG.E R17, desc[UR4][R16.64] ;  /* 0x0000000410117981 */ /* 0x000ea2000c1e1900 */
[----:B-1----:R-:W-:-:S06]  /*0680*/  IMAD.WIDE R18, R31, 0x4, R18 ;  /* 0x000000041f127825 */ /* 0x002fcc00078e0212 */
[----:B------:R-:W3:Y:S01]  /*0690*/  LDG.E.CONSTANT R18, desc[UR4][R18.64] ;  /* 0x0000000412127981 */ /* 0x000ee2000c1e9900 */
[----:B------:R-:W-:Y:S01]  /*06a0*/  IMAD.MOV.U32 R28, RZ, RZ, RZ ;  /* 0x000000ffff1c7224 */ /* 0x000fe200078e00ff */
[----:B------:R-:W-:Y:S01]  /*06b0*/  BSSY.RECONVERGENT B3, `(.L_x_89) ;  /* 0x0000015000037945 */ /* 0x000fe20003800200 */
[----:B--2---:R-:W-:-:S05]  /*06c0*/  IMAD.IADD R3, R14, 0x1, R17 ;  /* 0x000000010e037824 */ /* 0x004fca00078e0211 */
[----:B------:R-:W-:Y:S02]  /*06d0*/  ISETP.GE.AND P0, PT, R3, 0x1, PT ;  /* 0x000000010300780c */ /* 0x000fe40003f06270 */
[----:B------:R-:W-:-:S11]  /*06e0*/  I2FP.F32.S32 R3, R3 ;  /* 0x0000000300037245 */ /* 0x000fd60000201400 */
[----:B------:R-:W0:Y:S01]  /*06f0*/  @P0 LDC.64 R12, c[0x0][0x380] ;  /* 0x0000e000ff0c0b82 */ /* 0x000e220000000a00 */
[----:B------:R-:W-:-:S04]  /*0700*/  FADD R3, R3, 1 ;  /* 0x3f80000003037421 */ /* 0x000fc80000000000 */
[----:B------:R-:W1:Y:S01]  /*0710*/  MUFU.RCP R14, R3 ;  /* 0x00000003000e7308 */ /* 0x000e620000001000 */
[----:B---3--:R-:W-:-:S04]  /*0720*/  FMUL R0, R18, UR7 ;  /* 0x0000000712007c20 */ /* 0x008fc80008400000 */
[----:B------:R-:W-:Y:S01]  /*0730*/  FMUL R0, R0, R27 ;  /* 0x0000001b00007220 */ /* 0x000fe20000400000 */
[----:B0-----:R-:W-:-:S04]  /*0740*/  @P0 IMAD.WIDE R12, R31, 0x4, R12 ;  /* 0x000000041f0c0825 */ /* 0x001fc800078e020c */
[----:B-1----:R-:W-:Y:S01]  /*0750*/  FFMA R15, -R3, R14, 1 ;  /* 0x3f800000030f7423 */ /* 0x002fe2000000010e */
[----:B------:R0:W5:Y:S01]  /*0760*/  @P0 LDG.E.CONSTANT R28, desc[UR4][R12.64] ;  /* 0x000000040c1c0981 */ /* 0x000162000c1e9900 */
[----:B------:R-:W1:Y:S02]  /*0770*/  FCHK P0, R0, R3 ;  /* 0x0000000300007302 */ /* 0x000e640000000000 */
[----:B------:R-:W-:-:S04]  /*0780*/  FFMA R15, R14, R15, R14 ;  /* 0x0000000f0e0f7223 */ /* 0x000fc8000000000e */
[----:B------:R-:W-:-:S04]  /*0790*/  FFMA R14, R0, R15, RZ ;  /* 0x0000000f000e7223 */ /* 0x000fc800000000ff */
[----:B------:R-:W-:-:S04]  /*07a0*/  FFMA R16, -R3, R14, R0 ;  /* 0x0000000e03107223 */ /* 0x000fc80000000100 */
[----:B------:R-:W-:Y:S01]  /*07b0*/  FFMA R15, R15, R16, R14 ;  /* 0x000000100f0f7223 */ /* 0x000fe2000000000e */
[----:B01----:R-:W-:Y:S06]  /*07c0*/  @!P0 BRA `(.L_x_90) ;  /* 0x00000000000c8947 */ /* 0x003fec0003800000 */
[----:B------:R-:W-:-:S07]  /*07d0*/  MOV R12, 0x7f0 ;  /* 0x000007f0000c7802 */ /* 0x000fce0000000f00 */
[----:B-----5:R-:W-:Y:S05]  /*07e0*/  CALL.REL.NOINC `($__internal_4_$__cuda_sm3x_div_rn_noftz_f32_slowpath) ;  /* 0x0000000c00507944 */ /* 0x020fea0003c00000 */
[----:B------:R-:W-:-:S07]  /*07f0*/  IMAD.MOV.U32 R15, RZ, RZ, R0 ;  /* 0x000000ffff0f7224 */ /* 0x000fce00078e0000 */
.L_x_90:
[----:B------:R-:W-:Y:S05]  /*0800*/  BSYNC.RECONVERGENT B3 ;  /* 0x0000000000037941 */ /* 0x000fea0003800200 */
.L_x_89:
[----:B-----5:R-:W-:-:S05]  /*0810*/  FADD R28, R15, R28 ;  /* 0x0000001c0f1c7221 */ /* 0x020fca0000000000 */
[----:B------:R-:W-:-:S04]  /*0820*/  FSETP.GT.AND P0, PT, R28, R25, PT ;  /* 0x000000191c00720b */ /* 0x000fc80003f04000 */
[----:B------:R-:W-:Y:S02]  /*0830*/  FSEL R25, R28, R25, P0 ;  /* 0x000000191c197208 */ /* 0x000fe40000000000 */
[----:B------:R-:W-:Y:S02]  /*0840*/  SEL R26, R23, R26, P0 ;  /* 0x0000001a171a7207 */ /* 0x000fe40000000000 */
[----:B------:R-:W-:-:S07]  /*0850*/  SEL R24, R29, R24, P0 ;  /* 0x000000181d187207 */ /* 0x000fce0000000000 */
.L_x_87:
[----:B------:R-:W-:Y:S05]  /*0860*/  BSYNC.RELIABLE B2 ;  /* 0x0000000000027941 */ /* 0x000fea0003800100 */
.L_x_86:
[----:B------:R-:W-:Y:S01]  /*0870*/  IMAD.U32 R0, RZ, RZ, UR12 ;  /* 0x0000000cff007e24 */ /* 0x000fe2000f8e00ff */
[----:B------:R-:W-:-:S04]  /*0880*/  IADD3 R29, PT, PT, R29, 0x1, RZ ;  /* 0x000000011d1d7810 */ /* 0x000fc80007ffe0ff */
[----:B------:R-:W-:-:S13]  /*0890*/  ISETP.NE.AND P0, PT, R29, R0, PT ;  /* 0x000000001d00720c */ /* 0x000fda0003f05270 */
[----:B------:R-:W-:Y:S05]  /*08a0*/  @P0 BRA `(.L_x_91) ;  /* 0xfffffffc00200947 */ /* 0x000fea000383ffff */
[----:B------:R-:W-:Y:S01]  /*08b0*/  PLOP3.LUT P0, PT, PT, PT, PT, 0x80, 0x8 ;  /* 0x000000000008781c */ /* 0x000fe20003f0f070 */
[----:B------:R-:W-:Y:S02]  /*08c0*/  IMAD.MOV.U32 R15, RZ, RZ, R26 ;  /* 0x000000ffff0f7224 */ /* 0x000fe400078e001a */
[----:B------:R-:W-:-:S10]  /*08d0*/  IMAD.MOV.U32 R3, RZ, RZ, R24 ;  /* 0x000000ffff037224 */ /* 0x000fd400078e0018 */
.L_x_88:
[----:B------:R-:W-:Y:S05]  /*08e0*/  BSYNC.RECONVERGENT B1 ;  /* 0x0000000000017941 */ /* 0x000fea0003800200 */
.L_x_85:
[----:B------:R-:W-:Y:S01]  /*08f0*/  ISETP.GE.AND P2, PT, R3, RZ, PT ;  /* 0x000000ff0300720c */ /* 0x000fe20003f46270 */
[----:B------:R-:W-:Y:S01]  /*0900*/  BSSY.RECONVERGENT B1, `(.L_x_92) ;  /* 0x000000e000017945 */ /* 0x000fe20003800200 */
[----:B------:R-:W-:-:S11]  /*0910*/  PLOP3.LUT P1, PT, PT, PT, PT, 0x8, 0x80 ;  /* 0x000000000080781c */ /* 0x000fd60003f2e170 */
[----:B------:R-:W-:Y:S05]  /*0920*/  @!P2 BRA `(.L_x_93) ;  /* 0x00000000002ca947 */ /* 0x000fea0003800000 */
[----:B0-----:R-:W0:Y:S01]  /*0930*/  LDC.64 R4, c[0x0][0x3c0] ;  /* 0x0000f000ff047b82 */ /* 0x001e220000000a00 */
[----:B-1----:R-:W-:Y:S02]  /*0940*/  IMAD R7, R22, R0, R3 ;  /* 0x0000000016077224 */ /* 0x002fe400078e0203 */
[----:B--2---:R-:W-:Y:S02]  /*0950*/  HFMA2 R9, -RZ, RZ, 0, 5.9604644775390625e-08 ;  /* 0x00000001ff097431 */ /* 0x004fe400000001ff */
[----:B0-----:R-:W-:-:S05]  /*0960*/  IMAD.WIDE R4, R7, 0x4, R4 ;  /* 0x0000000407047825 */ /* 0x001fca00078e0204 */
[----:B------:R-:W-:Y:S01]  /*0970*/  REDG.E.ADD.STRONG.GPU desc[UR4][R4.64], R9 ;  /* 0x000000090400798e */ /* 0x000fe2000c12e104 */
[C---:B------:R-:W-:Y:S01]  /*0980*/  IMAD R0, R10.reuse, 0x8, R1 ;  /* 0x000000080a007824 */ /* 0x040fe200078e0201 */
[C---:B------:R-:W-:Y:S01]  /*0990*/  ISETP.GT.AND P2, PT, R15.reuse, -0x1, PT ;  /* 0xffffffff0f00780c */ /* 0x040fe20003f44270 */
[----:B------:R-:W-:Y:S01]  /*09a0*/  VIADD R10, R10, 0x1 ;  /* 0x000000010a0a7836 */ /* 0x000fe20000000000 */
[C---:B------:R-:W-:Y:S02]  /*09b0*/  ISETP.GT.AND P1, PT, R15.reuse, -0x1, P0 ;  /* 0xffffffff0f00780c */ /* 0x040fe40000724270 */
[----:B------:R0:W-:Y:S02]  /*09c0*/  STL.64 [R0], R2 ;  /* 0x0000000200007387 */ /* 0x0001e40000100a00 */
[----:B0-----:R-:W-:-:S09]  /*09d0*/  SEL R2, R15, R2, P2 ;  /* 0x000000020f027207 */ /* 0x001fd20001000000 */
.L_x_93:
[----:B------:R-:W-:Y:S05]  /*09e0*/  BSYNC.RECONVERGENT B1 ;  /* 0x0000000000017941 */ /* 0x000fea0003800200 */
.L_x_92:
[C---:B------:R-:W-:Y:S01]  /*09f0*/  ISETP.LT.U32.AND P0, PT, R21.reuse, 0xff, PT ;  /* 0x000000ff1500780c */ /* 0x040fe20003f01070 */
[----:B------:R-:W-:-:S12]  /*0a00*/  VIADD R21, R21, 0x1 ;  /* 0x0000000115157836 */ /* 0x000fd80000000000 */
[----:B------:R-:W-:Y:S05]  /*0a10*/  @P1 BRA P0, `(.L_x_94) ;  /* 0xfffffff800341947 */ /* 0x000fea000003ffff */
.L_x_81:
[----:B012---:R-:W-:Y:S05]  /*0a20*/  BSYNC B0 ;  /* 0x0000000000007941 */ /* 0x007fea0003800000 */
.L_x_80:
[----:B------:R-:W-:-:S04]  /*0a30*/  ISETP.GE.AND P0, PT, R10, 0x1, PT ;  /* 0x000000010a00780c */ /* 0x000fc80003f06270 */
[----:B------:R-:W-:-:S13]  /*0a40*/  ISETP.NE.OR P0, PT, R20, RZ, !P0 ;  /* 0x000000ff1400720c */ /* 0x000fda0004705670 */
[----:B------:R-:W-:Y:S05]  /*0a50*/  @P0 EXIT ;  /* 0x000000000000094d */ /* 0x000fea0003800000 */
[----:B------:R-:W0:Y:S01]  /*0a60*/  LDC.64 R6, c[0x0][0x3d0] ;  /* 0x0000f400ff067b82 */ /* 0x000e220000000a00 */
[C---:B------:R-:W-:Y:S01]  /*0a70*/  ISETP.GE.U32.AND P0, PT, R10.reuse, 0x4, PT ;  /* 0x000000040a00780c */ /* 0x040fe20003f06070 */
[----:B------:R-:W-:Y:S01]  /*0a80*/  BSSY.RECONVERGENT B0, `(.L_x_95) ;  /* 0x0000082000007945 */ /* 0x000fe20003800200 */
[----:B------:R-:W-:Y:S01]  /*0a90*/  SHF.L.U32 R0, R11, 0x9, RZ ;  /* 0x000000090b007819 */ /* 0x000fe200000006ff */
[----:B------:R-:W-:Y:S01]  /*0aa0*/  IMAD.MOV.U32 R33, RZ, RZ, RZ ;  /* 0x000000ffff217224 */ /* 0x000fe200078e00ff */
[----:B------:R-:W-:-:S03]  /*0ab0*/  LOP3.LUT R2, R10, 0x3, RZ, 0xc0, !PT ;  /* 0x000000030a027812 */ /* 0x000fc600078ec0ff */
[----:B------:R-:W1:Y:S01]  /*0ac0*/  LDC.64 R4, c[0x0][0x3c8] ;  /* 0x0000f200ff047b82 */ /* 0x000e620000000a00 */
[----:B0-----:R-:W-:-:S05]  /*0ad0*/  IMAD.WIDE R6, R11, 0x4, R6 ;  /* 0x000000040b067825 */ /* 0x001fca00078e0206 */
[----:B------:R0:W-:Y:S01]  /*0ae0*/  STG.E desc[UR4][R6.64], R10 ;  /* 0x0000000a06007986 */ /* 0x0001e2000c101904 */
[----:B------:R-:W-:Y:S05]  /*0af0*/  @!P0 BRA `(.L_x_96) ;  /* 0x0000000400e88947 */ /* 0x000fea0003800000 */
[----:B------:R-:W-:Y:S01]  /*0b00*/  LOP3.LUT R33, R10, 0x7ffffffc, RZ, 0xc0, !PT ;  /* 0x7ffffffc0a217812 */ /* 0x000fe200078ec0ff */
[----:B------:R-:W-:Y:S01]  /*0b10*/  IMAD.MOV.U32 R34, RZ, RZ, 0x10 ;  /* 0x00000010ff227424 */ /* 0x000fe200078e00ff */
[----:B------:R-:W-:Y:S01]  /*0b20*/  BSSY.RELIABLE B1, `(.L_x_97) ;  /* 0x0000067000017945 */ /* 0x000fe20003800100 */
[----:B------:R-:W-:Y:S01]  /*0b30*/  IMAD.MOV.U32 R35, RZ, RZ, 0x0 ;  /* 0x00000000ff237424 */ /* 0x000fe200078e00ff */
[----:B0-----:R-:W-:Y:S01]  /*0b40*/  IADD3 R7, PT, PT, -R33, RZ, RZ ;  /* 0x000000ff21077210 */ /* 0x001fe20007ffe1ff */
[----:B------:R-:W-:Y:S02]  /*0b50*/  VIADD R3, R1, 0x10 ;  /* 0x0000001001037836 */ /* 0x000fe40000000000 */
[----:B-1----:R-:W-:Y:S01]  /*0b60*/  IMAD.WIDE.U32 R34, R4, 0x1, R34 ;  /* 0x0000000104227825 */ /* 0x002fe200078e0022 */
[----:B------:R-:W-:-:S03]  /*0b70*/  ISETP.GE.AND P0, PT, R7, RZ, PT ;  /* 0x000000ff0700720c */ /* 0x000fc60003f06270 */
[----:B------:R-:W-:Y:S02]  /*0b80*/  IMAD.IADD R35, R35, 0x1, R5 ;  /* 0x0000000123237824 */ /* 0x000fe400078e0205 */
[----:B------:R-:W-:-:S08]  /*0b90*/  IMAD.MOV.U32 R6, RZ, RZ, R0 ;  /* 0x000000ffff067224 */ /* 0x000fd000078e0000 */
[----:B------:R-:W-:Y:S05]  /*0ba0*/  @P0 BRA `(.L_x_98) ;  /* 0x0000000400780947 */ /* 0x000fea0003800000 */
[----:B------:R-:W-:Y:S01]  /*0bb0*/  IADD3 R8, PT, PT, -R7, RZ, RZ ;  /* 0x000000ff07087210 */ /* 0x000fe20007ffe1ff */
[----:B------:R-:W-:Y:S01]  /*0bc0*/  BSSY.RECONVERGENT B2, `(.L_x_99) ;  /* 0x0000039000027945 */ /* 0x000fe20003800200 */
[----:B------:R-:W-:Y:S02]  /*0bd0*/  PLOP3.LUT P0, PT, PT, PT, PT, 0x80, 0x8 ;  /* 0x000000000008781c */ /* 0x000fe40003f0f070 */
[----:B------:R-:W-:-:S13]  /*0be0*/  ISETP.GT.AND P1, PT, R8, 0xc, PT ;  /* 0x0000000c0800780c */ /* 0x000fda0003f24270 */
[----:B------:R-:W-:Y:S05]  /*0bf0*/  @!P1 BRA `(.L_x_100) ;  /* 0x0000000000d49947 */ /* 0x000fea0003800000 */
[----:B------:R-:W-:-:S13]  /*0c00*/  PLOP3.LUT P0, PT, PT, PT, PT, 0x8, 0x80 ;  /* 0x000000000080781c */ /* 0x000fda0003f0e170 */
.L_x_101:
[----:B----4-:R-:W2:Y:S04]  /*0c10*/  LDL.128 R16, [R3+-0x10] ;  /* 0xfffff00003107983 */ /* 0x010ea80000100c00 */
[----:B------:R-:W3:Y:S04]  /*0c20*/  LDL.128 R20, [R3] ;  /* 0x0000000003147983 */ /* 0x000ee80000100c00 */
[----:B------:R-:W4:Y:S01]  /*0c30*/  LDL.128 R12, [R3+0x10] ;  /* 0x00001000030c7983 */ /* 0x000f220000100c00 */
[----:B------:R-:W-:-:S03]  /*0c40*/  IMAD.WIDE R28, R6, 0x4, R34 ;  /* 0x00000004061c7825 */ /* 0x000fc600078e0222 */
[----:B------:R-:W5:Y:S01]  /*0c50*/  LDL.128 R8, [R3+0x20] ;  /* 0x0000200003087983 */ /* 0x000f620000100c00 */
[----:B------:R-:W-:-:S03]  /*0c60*/  VIADD R37, R6, 0x8 ;  /* 0x0000000806257836 */ /* 0x000fc60000000000 */
[----:B------:R-:W5:Y:S01]  /*0c70*/  LDL.128 R24, [R3+0x30] ;  /* 0x0000300003187983 */ /* 0x000f620000100c00 */
[----:B------:R-:W-:-:S03]  /*0c80*/  IMAD.WIDE R36, R37, 0x4, R34 ;  /* 0x0000000425247825 */ /* 0x000fc600078e0222 */
[----:B--2---:R-:W-:Y:S04]  /*0c90*/  STG.E desc[UR4][R28.64+-0x10], R16 ;  /* 0xfffff0101c007986 */ /* 0x004fe8000c101904 */
[----:B------:R-:W-:Y:S04]  /*0ca0*/  STG.E desc[UR4][R28.64+-0xc], R17 ;  /* 0xfffff4111c007986 */ /* 0x000fe8000c101904 */
[----:B------:R-:W-:Y:S04]  /*0cb0*/  STG.E desc[UR4][R28.64+-0x8], R18 ;  /* 0xfffff8121c007986 */ /* 0x000fe8000c101904 */
[----:B------:R0:W-:Y:S04]  /*0cc0*/  STG.E desc[UR4][R28.64+-0x4], R19 ;  /* 0xfffffc131c007986 */ /* 0x0001e8000c101904 */
[----:B---3--:R-:W-:Y:S04]  /*0cd0*/  STG.E desc[UR4][R28.64], R20 ;  /* 0x000000141c007986 */ /* 0x008fe8000c101904 */
[----:B------:R-:W-:Y:S04]  /*0ce0*/  STG.E desc[UR4][R28.64+0x4], R21 ;  /* 0x000004151c007986 */ /* 0x000fe8000c101904 */
[----:B------:R-:W-:Y:S04]  /*0cf0*/  STG.E desc[UR4][R28.64+0x8], R22 ;  /* 0x000008161c007986 */ /* 0x000fe8000c101904 */
[----:B------:R1:W-:Y:S04]  /*0d00*/  STG.E desc[UR4][R28.64+0xc], R23 ;  /* 0x00000c171c007986 */ /* 0x0003e8000c101904 */
[----:B0-----:R-:W2:Y:S04]  /*0d10*/  LDL.128 R16, [R3+0x40] ;  /* 0x0000400003107983 */ /* 0x001ea80000100c00 */
[----:B-1----:R-:W3:Y:S04]  /*0d20*/  LDL.128 R20, [R3+0x50] ;  /* 0x0000500003147983 */ /* 0x002ee80000100c00 */
[----:B------:R0:W3:Y:S04]  /*0d30*/  LDL.128 R28, [R3+0x60] ;  /* 0x00006000031c7983 */ /* 0x0000e80000100c00 */
[----:B----4-:R1:W-:Y:S04]  /*0d40*/  STG.E desc[UR4][R36.64+-0x10], R12 ;  /* 0xfffff00c24007986 */ /* 0x0103e8000c101904 */
[----:B-----5:R4:W-:Y:S04]  /*0d50*/  STG.E desc[UR4][R36.64+0x4], R9 ;  /* 0x0000040924007986 */ /* 0x0209e8000c101904 */
[----:B------:R5:W-:Y:S01]  /*0d60*/  STG.E desc[UR4][R36.64+-0xc], R13 ;  /* 0xfffff40d24007986 */ /* 0x000be2000c101904 */
[----:B-1----:R-:W-:-:S03]  /*0d70*/  VIADD R12, R6, 0x10 ;  /* 0x00000010060c7836 */ /* 0x002fc60000000000 */
[----:B------:R1:W-:Y:S01]  /*0d80*/  STG.E desc[UR4][R36.64], R8 ;  /* 0x0000000824007986 */ /* 0x0003e2000c101904 */
[----:B----4-:R-:W-:Y:S02]  /*0d90*/  VIADD R9, R6, 0x18 ;  /* 0x0000001806097836 */ /* 0x010fe40000000000 */
[--C-:B-----5:R-:W-:Y:S01]  /*0da0*/  IMAD.WIDE R12, R12, 0x4, R34.reuse ;  /* 0x000000040c0c7825 */ /* 0x120fe200078e0222 */
[----:B------:R4:W-:Y:S03]  /*0db0*/  STG.E desc[UR4][R36.64+-0x8], R14 ;  /* 0xfffff80e24007986 */ /* 0x0009e6000c101904 */
[----:B-1----:R-:W-:Y:S01]  /*0dc0*/  IMAD.WIDE R8, R9, 0x4, R34 ;  /* 0x0000000409087825 */ /* 0x002fe200078e0222 */
[----:B------:R4:W-:Y:S01]  /*0dd0*/  STG.E desc[UR4][R36.64+-0x4], R15 ;  /* 0xfffffc0f24007986 */ /* 0x0009e2000c101904 */
[----:B------:R-:W-:-:S03]  /*0de0*/  IADD3 R7, PT, PT, R7, 0x10, RZ ;  /* 0x0000001007077810 */ /* 0x000fc60007ffe0ff */
[----:B------:R4:W-:Y:S04]  /*0df0*/  STG.E desc[UR4][R36.64+0x8], R10 ;  /* 0x0000080a24007986 */ /* 0x0009e8000c101904 */
[----:B------:R4:W-:Y:S04]  /*0e00*/  STG.E desc[UR4][R36.64+0xc], R11 ;  /* 0x00000c0b24007986 */ /* 0x0009e8000c101904 */
[----:B------:R4:W-:Y:S04]  /*0e10*/  STG.E desc[UR4][R12.64+-0x10], R24 ;  /* 0xfffff0180c007986 */ /* 0x0009e8000c101904 */
[----:B------:R4:W-:Y:S04]  /*0e20*/  STG.E desc[UR4][R12.64+-0xc], R25 ;  /* 0xfffff4190c007986 */ /* 0x0009e8000c101904 */
[----:B------:R4:W-:Y:S04]  /*0e30*/  STG.E desc[UR4][R12.64+-0x8], R26 ;  /* 0xfffff81a0c007986 */ /* 0x0009e8000c101904 */
[----:B------:R4:W-:Y:S01]  /*0e40*/  STG.E desc[UR4][R12.64+-0x4], R27 ;  /* 0xfffffc1b0c007986 */ /* 0x0009e2000c101904 */
[----:B------:R-:W-:Y:S01]  /*0e50*/  ISETP.GE.AND P1, PT, R7, -0xc, PT ;  /* 0xfffffff40700780c */ /* 0x000fe20003f26270 */
[----:B------:R-:W-:-:S02]  /*0e60*/  VIADD R6, R6, 0x20 ;  /* 0x0000002006067836 */ /* 0x000fc40000000000 */
[----:B0-----:R-:W-:Y:S01]  /*0e70*/  VIADD R3, R3, 0x80 ;  /* 0x0000008003037836 */ /* 0x001fe20000000000 */
[----:B--2---:R4:W-:Y:S04]  /*0e80*/  STG.E desc[UR4][R12.64], R16 ;  /* 0x000000100c007986 */ /* 0x0049e8000c101904 */
[----:B------:R4:W-:Y:S04]  /*0e90*/  STG.E desc[UR4][R12.64+0x4], R17 ;  /* 0x000004110c007986 */ /* 0x0009e8000c101904 */
[----:B------:R4:W-:Y:S04]  /*0ea0*/  STG.E desc[UR4][R12.64+0x8], R18 ;  /* 0x000008120c007986 */ /* 0x0009e8000c101904 */
[----:B------:R4:W-:Y:S04]  /*0eb0*/  STG.E desc[UR4][R12.64+0xc], R19 ;  /* 0x00000c130c007986 */ /* 0x0009e8000c101904 */
[----:B---3--:R4:W-:Y:S04]  /*0ec0*/  STG.E desc[UR4][R8.64+-0x10], R20 ;  /* 0xfffff01408007986 */ /* 0x0089e8000c101904 */
[----:B------:R4:W-:Y:S04]  /*0ed0*/  STG.E desc[UR4][R8.64+-0xc], R21 ;  /* 0xfffff41508007986 */ /* 0x0009e8000c101904 */
[----:B------:R4:W-:Y:S04]  /*0ee0*/  STG.E desc[UR4][R8.64+-0x8], R22 ;  /* 0xfffff81608007986 */ /* 0x0009e8000c101904 */
[----:B------:R4:W-:Y:S04]  /*0ef0*/  STG.E desc[UR4][R8.64+-0x4], R23 ;  /* 0xfffffc1708007986 */ /* 0x0009e8000c101904 */
[----:B------:R4:W-:Y:S04]  /*0f00*/  STG.E desc[UR4][R8.64], R28 ;  /* 0x0000001c08007986 */ /* 0x0009e8000c101904 */
[----:B------:R4:W-:Y:S04]  /*0f10*/  STG.E desc[UR4][R8.64+0x4], R29 ;  /* 0x0000041d08007986 */ /* 0x0009e8000c101904 */
[----:B------:R4:W-:Y:S04]  /*0f20*/  STG.E desc[UR4][R8.64+0x8], R30 ;  /* 0x0000081e08007986 */ /* 0x0009e8000c101904 */
[----:B------:R4:W-:Y:S01]  /*0f30*/  STG.E desc[UR4][R8.64+0xc], R31 ;  /* 0x00000c1f08007986 */ /* 0x0009e2000c101904 */
[----:B------:R-:W-:Y:S05]  /*0f40*/  @!P1 BRA `(.L_x_101) ;  /* 0xfffffffc00309947 */ /* 0x000fea000383ffff */
.L_x_100:
[----:B------:R-:W-:Y:S05]  /*0f50*/  BSYNC.RECONVERGENT B2 ;  /* 0x0000000000027941 */ /* 0x000fea0003800200 */
.L_x_99:
[----:B----4-:R-:W-:Y:S01]  /*0f60*/  IADD3 R8, PT, PT, -R7, RZ, RZ ;  /* 0x000000ff07087210 */ /* 0x010fe20007ffe1ff */
[----:B------:R-:W-:Y:S03]  /*0f70*/  BSSY.RECONVERGENT B2, `(.L_x_102) ;  /* 0x000001e000027945 */ /* 0x000fe60003800200 */
[----:B------:R-:W-:-:S13]  /*0f80*/  ISETP.GT.AND P1, PT, R8, 0x4, PT ;  /* 0x000000040800780c */ /* 0x000fda0003f24270 */
[----:B------:R-:W-:Y:S05]  /*0f90*/  @!P1 BRA `(.L_x_103) ;  /* 0x00000000006c9947 */ /* 0x000fea0003800000 */
[----:B------:R-:W2:Y:S04]  /*0fa0*/  LDL.128 R8, [R3+-0x10] ;  /* 0xfffff00003087983 */ /* 0x000ea80000100c00 */
[----:B------:R-:W3:Y:S04]  /*0fb0*/  LDL.128 R12, [R3] ;  /* 0x00000000030c7983 */ /* 0x000ee80000100c00 */
[----:B------:R-:W4:Y:S04]  /*0fc0*/  LDL.128 R16, [R3+0x10] ;  /* 0x0000100003107983 */ /* 0x000f280000100c00 */
[----:B------:R0:W5:Y:S01]  /*0fd0*/  LDL.128 R20, [R3+0x20] ;  /* 0x0000200003147983 */ /* 0x0001620000100c00 */
[C---:B------:R-:W-:Y:S01]  /*0fe0*/  VIADD R27, R6.reuse, 0x8 ;  /* 0x00000008061b7836 */ /* 0x040fe20000000000 */
[----:B------:R-:W-:Y:S01]  /*0ff0*/  PLOP3.LUT P0, PT, PT, PT, PT, 0x8, 0x80 ;  /* 0x000000000080781c */ /* 0x000fe20003f0e170 */
[C---:B------:R-:W-:Y:S01]  /*1000*/  IMAD.WIDE R24, R6.reuse, 0x4, R34 ;  /* 0x0000000406187825 */ /* 0x040fe200078e0222 */
[----:B------:R-:W-:-:S03]  /*1010*/  IADD3 R6, PT, PT, R6, 0x10, RZ ;  /* 0x0000001006067810 */ /* 0x000fc60007ffe0ff */
[----:B------:R-:W-:-:S04]  /*1020*/  IMAD.WIDE R26, R27, 0x4, R34 ;  /* 0x000000041b1a7825 */ /* 0x000fc800078e0222 */
[----:B------:R-:W-:Y:S02]  /*1030*/  VIADD R7, R7, 0x8 ;  /* 0x0000000807077836 */ /* 0x000fe40000000000 */
        /* <DEDUP_REMOVED lines=9> */
[----:B----4-:R0:W-:Y:S04]  /*10d0*/  STG.E desc[UR4][R26.64+-0x10], R16 ;  /* 0xfffff0101a007986 */ /* 0x0101e8000c101904 */
[----:B------:R0:W-:Y:S04]  /*10e0*/  STG.E desc[UR4][R26.64+-0xc], R17 ;  /* 0xfffff4111a007986 */ /* 0x0001e8000c101904 */
[----:B------:R0:W-:Y:S04]  /*10f0*/  STG.E desc[UR4][R26.64+-0x8], R18 ;  /* 0xfffff8121a007986 */ /* 0x0001e8000c101904 */
[----:B------:R0:W-:Y:S04]  /*1100*/  STG.E desc[UR4][R26.64+-0x4], R19 ;  /* 0xfffffc131a007986 */ /* 0x0001e8000c101904 */
[----:B-----5:R0:W-:Y:S04]  /*1110*/  STG.E desc[UR4][R26.64], R20 ;  /* 0x000000141a007986 */ /* 0x0201e8000c101904 */
[----:B------:R0:W-:Y:S04]  /*1120*/  STG.E desc[UR4][R26.64+0x4], R21 ;  /* 0x000004151a007986 */ /* 0x0001e8000c101904 */
[----:B------:R0:W-:Y:S04]  /*1130*/  STG.E desc[UR4][R26.64+0x8], R22 ;  /* 0x000008161a007986 */ /* 0x0001e8000c101904 */
[----:B------:R0:W-:Y:S02]  /*1140*/  STG.E desc[UR4][R26.64+0xc], R23 ;  /* 0x00000c171a007986 */ /* 0x0001e4000c101904 */
.L_x_103:
[----:B------:R-:W-:Y:S05]  /*1150*/  BSYNC.RECONVERGENT B2 ;  /* 0x0000000000027941 */ /* 0x000fea0003800200 */
.L_x_102:
[----:B------:R-:W-:-:S13]  /*1160*/  ISETP.NE.OR P0, PT, R7, RZ, P0 ;  /* 0x000000ff0700720c */ /* 0x000fda0000705670 */
[----:B------:R-:W-:Y:S05]  /*1170*/  @!P0 BREAK.RELIABLE B1 ;  /* 0x0000000000018942 */ /* 0x000fea0003800100 */
[----:B------:R-:W-:Y:S05]  /*1180*/  @!P0 BRA `(.L_x_96) ;  /* 0x0000000000448947 */ /* 0x000fea0003800000 */
.L_x_98:
[----:B------:R-:W-:Y:S05]  /*1190*/  BSYNC.RELIABLE B1 ;  /* 0x0000000000017941 */ /* 0x000fea0003800100 */
.L_x_97:
[----:B0-2---:R-:W2:Y:S04]  /*11a0*/  LDL.128 R8, [R3+-0x10] ;  /* 0xfffff00003087983 */ /* 0x005ea80000100c00 */
[----:B------:R0:W3:Y:S01]  /*11b0*/  LDL.128 R12, [R3] ;  /* 0x00000000030c7983 */ /* 0x0000e20000100c00 */
[C---:B------:R-:W-:Y:S01]  /*11c0*/  IMAD.WIDE R16, R6.reuse, 0x4, R34 ;  /* 0x0000000406107825 */ /* 0x040fe200078e0222 */
[----:B------:R-:W-:-:S03]  /*11d0*/  IADD3 R6, PT, PT, R6, 0x8, RZ ;  /* 0x0000000806067810 */ /* 0x000fc60007ffe0ff */
[----:B------:R-:W-:Y:S02]  /*11e0*/  VIADD R7, R7, 0x4 ;  /* 0x0000000407077836 */ /* 0x000fe40000000000 */
[----:B0-----:R-:W-:-:S03]  /*11f0*/  VIADD R3, R3, 0x20 ;  /* 0x0000002003037836 */ /* 0x001fc60000000000 */
[----:B------:R-:W-:Y:S01]  /*1200*/  ISETP.NE.AND P0, PT, R7, RZ, PT ;  /* 0x000000ff0700720c */ /* 0x000fe20003f05270 */
[----:B--2---:R2:W-:Y:S04]  /*1210*/  STG.E desc[UR4][R16.64+-0x10], R8 ;  /* 0xfffff00810007986 */ /* 0x0045e8000c101904 */
[----:B------:R2:W-:Y:S04]  /*1220*/  STG.E desc[UR4][R16.64+-0xc], R9 ;  /* 0xfffff40910007986 */ /* 0x0005e8000c101904 */
[----:B------:R2:W-:Y:S04]  /*1230*/  STG.E desc[UR4][R16.64+-0x8], R10 ;  /* 0xfffff80a10007986 */ /* 0x0005e8000c101904 */
[----:B------:R2:W-:Y:S04]  /*1240*/  STG.E desc[UR4][R16.64+-0x4], R11 ;  /* 0xfffffc0b10007986 */ /* 0x0005e8000c101904 */
[----:B---3--:R2:W-:Y:S04]  /*1250*/  STG.E desc[UR4][R16.64], R12 ;  /* 0x0000000c10007986 */ /* 0x0085e8000c101904 */
[----:B------:R2:W-:Y:S04]  /*1260*/  STG.E desc[UR4][R16.64+0x4], R13 ;  /* 0x0000040d10007986 */ /* 0x0005e8000c101904 */
[----:B------:R2:W-:Y:S04]  /*1270*/  STG.E desc[UR4][R16.64+0x8], R14 ;  /* 0x0000080e10007986 */ /* 0x0005e8000c101904 */
[----:B------:R2:W-:Y:S01]  /*1280*/  STG.E desc[UR4][R16.64+0xc], R15 ;  /* 0x00000c0f10007986 */ /* 0x0005e2000c101904 */
[----:B------:R-:W-:Y:S05]  /*1290*/  @P0 BRA `(.L_x_97) ;  /* 0xfffffffc00c00947 */ /* 0x000fea000383ffff */
.L_x_96:
[----:B------:R-:W-:Y:S05]  /*12a0*/  BSYNC.RECONVERGENT B0 ;  /* 0x0000000000007941 */ /* 0x000fea0003800200 */
.L_x_95:
[----:B------:R-:W-:-:S13]  /*12b0*/  ISETP.NE.AND P0, PT, R2, RZ, PT ;  /* 0x000000ff0200720c */ /* 0x000fda0003f05270 */
[----:B------:R-:W-:Y:S05]  /*12c0*/  @!P0 EXIT ;  /* 0x000000000000894d */ /* 0x000fea0003800000 */
[----:B-1----:R-:W-:Y:S01]  /*12d0*/  IADD3 R4, P0, PT, R4, 0x4, RZ ;  /* 0x0000000404047810 */ /* 0x002fe20007f1e0ff */
[C---:B0-2---:R-:W-:Y:S02]  /*12e0*/  IMAD R8, R33.reuse, 0x8, R1 ;  /* 0x0000000821087824 */ /* 0x045fe400078e0201 */
[----:B------:R-:W-:Y:S01]  /*12f0*/  IMAD R33, R33, 0x2, R0 ;  /* 0x0000000221217824 */ /* 0x000fe200078e0200 */
[----:B------:R-:W-:Y:S01]  /*1300*/  IADD3.X R5, PT, PT, RZ, R5, RZ, P0, !PT ;  /* 0x00000005ff057210 */ /* 0x000fe200007fe4ff */
[----:B------:R-:W-:-:S08]  /*1310*/  IMAD.MOV R0, RZ, RZ, -R2 ;  /* 0x000000ffff007224 */ /* 0x000fd000078e0a02 */
.L_x_104:
[----:B0-----:R0:W2:Y:S01]  /*1320*/  LDL.64 R6, [R8] ;  /* 0x0000000008067983 */ /* 0x0010a20000100a00 */
[----:B------:R-:W-:-:S04]  /*1330*/  IMAD.WIDE R2, R33, 0x4, R4 ;  /* 0x0000000421027825 */ /* 0x000fc800078e0204 */
[----:B------:R-:W-:Y:S02]  /*1340*/  VIADD R0, R0, 0x1 ;  /* 0x0000000100007836 */ /* 0x000fe40000000000 */
[----:B------:R-:W-:Y:S01]  /*1350*/  VIADD R33, R33, 0x2 ;  /* 0x0000000221217836 */ /* 0x000fe20000000000 */
[----:B0-----:R-:W-:Y:S02]  /*1360*/  IADD3 R8, PT, PT, R8, 0x8, RZ ;  /* 0x0000000808087810 */ /* 0x001fe40007ffe0ff */
[----:B------:R-:W-:Y:S01]  /*1370*/  ISETP.NE.AND P0, PT, R0, RZ, PT ;  /* 0x000000ff0000720c */ /* 0x000fe20003f05270 */
[----:B--2---:R0:W-:Y:S04]  /*1380*/  STG.E desc[UR4][R2.64+-0x4], R6 ;  /* 0xfffffc0602007986 */ /* 0x0041e8000c101904 */
[----:B------:R0:W-:Y:S08]  /*1390*/  STG.E desc[UR4][R2.64], R7 ;  /* 0x0000000702007986 */ /* 0x0001f0000c101904 */
[----:B------:R-:W-:Y:S05]  /*13a0*/  @P0 BRA `(.L_x_104) ;  /* 0xfffffffc00dc0947 */ /* 0x000fea000383ffff */
[----:B------:R-:W-:Y:S05]  /*13b0*/  EXIT ;  /* 0x000000000000794d */ /* 0x000fea0003800000 */
        .weak           $__internal_3_$__cuda_sm20_sqrt_rn_f32_slowpath
        .type           $__internal_3_$__cuda_sm20_sqrt_rn_f32_slowpath,@function
        .size           $__internal_3_$__cuda_sm20_sqrt_rn_f32_slowpath,($__internal_4_$__cuda_sm3x_div_rn_noftz_f32_slowpath - $__internal_3_$__cuda_sm20_sqrt_rn_f32_slowpath)
$__internal_3_$__cuda_sm20_sqrt_rn_f32_slowpath:
[----:B------:R-:W-:-:S13]  /*13c0*/  LOP3.LUT P0, RZ, R6, 0x7fffffff, RZ, 0xc0, !PT ;  /* 0x7fffffff06ff7812 */ /* 0x000fda000780c0ff */
[----:B------:R-:W-:Y:S01]  /*13d0*/  @!P0 IMAD.MOV.U32 R3, RZ, RZ, R6 ;  /* 0x000000ffff038224 */ /* 0x000fe200078e0006 */
[----:B------:R-:W-:Y:S06]  /*13e0*/  @!P0 BRA `(.L_x_105) ;  /* 0x0000000000448947 */ /* 0x000fec0003800000 */
[----:B------:R-:W-:Y:S02]  /*13f0*/  FSETP.GEU.FTZ.AND P0, PT, R6, RZ, PT ;  /* 0x000000ff0600720b */ /* 0x000fe40003f1e000 */
[----:B------:R-:W-:-:S11]  /*1400*/  MOV R0, R6 ;  /* 0x0000000600007202 */ /* 0x000fd60000000f00 */
[----:B------:R-:W-:Y:S01]  /*1410*/  @!P0 IMAD.MOV.U32 R3, RZ, RZ, 0x7fffffff ;  /* 0x7fffffffff038424 */ /* 0x000fe200078e00ff */
        /* <DEDUP_REMOVED lines=14> */
.L_x_105:
[----:B------:R-:W-:Y:S01]  /*1500*/  MOV R4, R8 ;  /* 0x0000000800047202 */ /* 0x000fe20000000f00 */
[----:B------:R-:W-:-:S04]  /*1510*/  IMAD.MOV.U32 R5, RZ, RZ, 0x0 ;  /* 0x00000000ff057424 */ /* 0x000fc800078e00ff */
[----:B------:R-:W-:Y:S05]  /*1520*/  RET.REL.NODEC R4 `(_ZN9alphazero4mcts19treeTraversalKernelEPKfPKiS2_S4_S4_S4_PKbS6_PiS7_S7_Pffiiii) ;  /* 0xffffffe804b47950 */ /* 0x000fea0003c3ffff */
        .weak           $__internal_4_$__cuda_sm3x_div_rn_noftz_f32_slowpath
        .type           $__internal_4_$__cuda_sm3x_div_rn_noftz_f32_slowpath,@function
        .size           $__internal_4_$__cuda_sm3x_div_rn_noftz_f32_slowpath,(.L_x_123 - $__internal_4_$__cuda_sm3x_div_rn_noftz_f32_slowpath)
$__internal_4_$__cuda_sm3x_div_rn_noftz_f32_slowpath:
[--C-:B------:R-:W-:Y:S01]  /*1530*/  SHF.R.U32.HI R14, RZ, 0x17, R3.reuse ;  /* 0x00000017ff0e7819 */ /* 0x100fe20000011603 */
[----:B------:R-:W-:Y:S01]  /*1540*/  BSSY.RECONVERGENT B4, `(.L_x_106) ;  /* 0x0000064000047945 */ /* 0x000fe20003800200 */
[--C-:B------:R-:W-:Y:S01]  /*1550*/  SHF.R.U32.HI R13, RZ, 0x17, R0.reuse ;  /* 0x00000017ff0d7819 */ /* 0x100fe20000011600 */
[----:B------:R-:W-:Y:S01]  /*1560*/  IMAD.MOV.U32 R15, RZ, RZ, R0 ;  /* 0x000000ffff0f7224 */ /* 0x000fe200078e0000 */
[----:B------:R-:W-:Y:S01]  /*1570*/  LOP3.LUT R14, R14, 0xff, RZ, 0xc0, !PT ;  /* 0x000000ff0e0e7812 */ /* 0x000fe200078ec0ff */
[----:B------:R-:W-:Y:S01]  /*1580*/  IMAD.MOV.U32 R16, RZ, RZ, R3 ;  /* 0x000000ffff107224 */ /* 0x000fe200078e0003 */
[----:B------:R-:W-:-:S03]  /*1590*/  LOP3.LUT R18, R13, 0xff, RZ, 0xc0, !PT ;  /* 0x000000ff0d127812 */ /* 0x000fc600078ec0ff */
[----:B------:R-:W-:Y:S01]  /*15a0*/  VIADD R19, R14, 0xffffffff ;  /* 0xffffffff0e137836 */ /* 0x000fe20000000000 */
[----:B------:R-:W-:-:S04]  /*15b0*/  IADD3 R17, PT, PT, R18, -0x1, RZ ;  /* 0xffffffff12117810 */ /* 0x000fc80007ffe0ff */
[----:B------:R-:W-:-:S04]  /*15c0*/  ISETP.GT.U32.AND P0, PT, R19, 0xfd, PT ;  /* 0x000000fd1300780c */ /* 0x000fc80003f04070 */
[----:B------:R-:W-:-:S13]  /*15d0*/  ISETP.GT.U32.OR P0, PT, R17, 0xfd, P0 ;  /* 0x000000fd1100780c */ /* 0x000fda0000704470 */
[----:B------:R-:W-:Y:S01]  /*15e0*/  @!P0 MOV R13, RZ ;  /* 0x000000ff000d8202 */ /* 0x000fe20000000f00 */
        /* <DEDUP_REMOVED lines=24> */
.L_x_107:
[----:B------:R-:W-:Y:S01]  /*1770*/  LEA R3, R14, 0xc0800000, 0x17 ;  /* 0xc08000000e037811 */ /* 0x000fe200078eb8ff */
[----:B------:R-:W-:Y:S04]  /*1780*/  BSSY.RECONVERGENT B5, `(.L_x_112) ;  /* 0x0000036000057945 */ /* 0x000fe80003800200 */
[----:B------:R-:W-:Y:S02]  /*1790*/  IMAD.IADD R16, R16, 0x1, -R3 ;  /* 0x0000000110107824 */ /* 0x000fe400078e0a03 */
[----:B------:R-:W-:Y:S02]  /*17a0*/  VIADD R3, R18, 0xffffff81 ;  /* 0xffffff8112037836 */ /* 0x000fe40000000000 */
[----:B------:R-:W0:Y:S01]  /*17b0*/  MUFU.RCP R17, R16 ;  /* 0x0000001000117308 */ /* 0x000e220000001000 */
[----:B------:R-:W-:Y:S01]  /*17c0*/  FADD.FTZ R19, -R16, -RZ ;  /* 0x800000ff10137221 */ /* 0x000fe20000010100 */
[C---:B------:R-:W-:Y:S01]  /*17d0*/  IMAD R0, R3.reuse, -0x800000, R15 ;  /* 0xff80000003007824 */ /* 0x040fe200078e020f */
[----:B------:R-:W-:-:S04]  /*17e0*/  IADD3 R18, PT, PT, R3, 0x7f, -R14 ;  /* 0x0000007f03127810 */ /* 0x000fc80007ffe80e */
[----:B------:R-:W-:Y:S01]  /*17f0*/  IADD3 R15, PT, PT, R18, R13, RZ ;  /* 0x0000000d120f7210 */ /* 0x000fe20007ffe0ff */
        /* <DEDUP_REMOVED lines=20> */
[CCC-:B------:R-:W-:Y:S01]  /*1940*/  FFMA.RP R13, R3.reuse, R19.reuse, R18.reuse ;  /* 0x00000013030d7223 */ /* 0x1c0fe20000008012 */
[CCC-:B------:R-:W-:Y:S01]  /*1950*/  FFMA.RM R14, R3.reuse, R19.reuse, R18.reuse ;  /* 0x00000013030e7223 */ /* 0x1c0fe20000004012 */
[----:B------:R-:W-:Y:S01]  /*1960*/  FFMA.RZ R3, R3, R19, R18 ;  /* 0x0000001303037223 */ /* 0x000fe2000000c012 */
[C---:B------:R-:W-:Y:S02]  /*1970*/  ISETP.NE.AND P2, PT, R16.reuse, RZ, PT ;  /* 0x000000ff1000720c */ /* 0x040fe40003f45270 */
[C---:B------:R-:W-:Y:S02]  /*1980*/  ISETP.NE.AND P1, PT, R16.reuse, RZ, PT ;  /* 0x000000ff1000720c */ /* 0x040fe40003f25270 */
[----:B------:R-:W-:Y:S02]  /*1990*/  LOP3.LUT R3, R3, 0x7fffff, RZ, 0xc0, !PT ;  /* 0x007fffff03037812 */ /* 0x000fe400078ec0ff */
[----:B------:R-:W-:Y:S02]  /*19a0*/  FSETP.NEU.FTZ.AND P0, PT, R13, R14, PT ;  /* 0x0000000e0d00720b */ /* 0x000fe40003f1d000 */
[----:B------:R-:W-:Y:S01]  /*19b0*/  IADD3 R14, PT, PT, R16, 0x20, RZ ;  /* 0x00000020100e7810 */ /* 0x000fe20007ffe0ff */
[----:B------:R-:W-:Y:S01]  /*19c0*/  IMAD.MOV R16, RZ, RZ, -R16 ;  /* 0x000000ffff107224 */ /* 0x000fe200078e0a10 */
[----:B------:R-:W-:-:S04]  /*19d0*/  LOP3.LUT R3, R3, 0x800000, RZ, 0xfc, !PT ;  /* 0x0080000003037812 */ /* 0x000fc800078efcff */
[----:B------:R-:W-:Y:S02]  /*19e0*/  SHF.L.U32 R14, R3, R14, RZ ;  /* 0x0000000e030e7219 */ /* 0x000fe400000006ff */
[----:B------:R-:W-:Y:S02]  /*19f0*/  SEL R16, R16, RZ, P2 ;  /* 0x000000ff10107207 */ /* 0x000fe40001000000 */
[----:B------:R-:W-:Y:S02]  /*1a00*/  ISETP.NE.AND P1, PT, R14, RZ, P1 ;  /* 0x000000ff0e00720c */ /* 0x000fe40000f25270 */
[----:B------:R-:W-:Y:S02]  /*1a10*/  SHF.R.U32.HI R16, RZ, R16, R3 ;  /* 0x00000010ff107219 */ /* 0x000fe40000011603 */
[----:B------:R-:W-:Y:S02]  /*1a20*/  PLOP3.LUT P0, PT, P0, P1, PT, 0xf8, 0x8f ;  /* 0x00000000008f781c */ /* 0x000fe40000703f70 */
[----:B------:R-:W-:-:S02]  /*1a30*/  SHF.R.U32.HI R14, RZ, 0x1, R16 ;  /* 0x00000001ff0e7819 */ /* 0x000fc40000011610 */
[----:B------:R-:W-:-:S04]  /*1a40*/  SEL R3, RZ, 0x1, !P0 ;  /* 0x00000001ff037807 */ /* 0x000fc80004000000 */
[----:B------:R-:W-:-:S04]  /*1a50*/  LOP3.LUT R3, R3, 0x1, R14, 0xf8, !PT ;  /* 0x0000000103037812 */ /* 0x000fc800078ef80e */
[----:B------:R-:W-:-:S05]  /*1a60*/  LOP3.LUT R3, R3, R16, RZ, 0xc0, !PT ;  /* 0x0000001003037212 */ /* 0x000fca00078ec0ff */
[----:B------:R-:W-:-:S05]  /*1a70*/  IMAD.IADD R3, R14, 0x1, R3 ;  /* 0x000000010e037824 */ /* 0x000fca00078e0203 */
[----:B------:R-:W-:Y:S01]  /*1a80*/  LOP3.LUT R0, R3, R0, RZ, 0xfc, !PT ;  /* 0x0000000003007212 */ /* 0x000fe200078efcff */
[----:B------:R-:W-:Y:S06]  /*1a90*/  BRA `(.L_x_115) ;  /* 0x0000000000107947 */ /* 0x000fec0003800000 */
.L_x_114:
[----:B------:R-:W-:-:S04]  /*1aa0*/  LOP3.LUT R0, R0, 0x80000000, RZ, 0xc0, !PT ;  /* 0x8000000000007812 */ /* 0x000fc800078ec0ff */
[----:B------:R-:W-:Y:S01]  /*1ab0*/  LOP3.LUT R0, R0, 0x7f800000, RZ, 0xfc, !PT ;  /* 0x7f80000000007812 */ /* 0x000fe200078efcff */
[----:B------:R-:W-:Y:S06]  /*1ac0*/  BRA `(.L_x_115) ;  /* 0x0000000000047947 */ /* 0x000fec0003800000 */
.L_x_113:
[----:B------:R-:W-:-:S07]  /*1ad0*/  LEA R0, R15, R0, 0x17 ;  /* 0x000000000f007211 */ /* 0x000fce00078eb8ff */
.L_x_115:
[----:B------:R-:W-:Y:S05]  /*1ae0*/  BSYNC.RECONVERGENT B5 ;  /* 0x0000000000057941 */ /* 0x000fea0003800200 */
.L_x_112:
[----:B------:R-:W-:Y:S05]  /*1af0*/  BRA `(.L_x_116) ;  /* 0x0000000000207947 */ /* 0x000fea0003800000 */
.L_x_111:
[----:B------:R-:W-:-:S04]  /*1b00*/  LOP3.LUT R0, R16, 0x80000000, R15, 0x48, !PT ;  /* 0x8000000010007812 */ /* 0x000fc800078e480f */
[----:B------:R-:W-:Y:S01]  /*1b10*/  LOP3.LUT R0, R0, 0x7f800000, RZ, 0xfc, !PT ;  /* 0x7f80000000007812 */ /* 0x000fe200078efcff */
[----:B------:R-:W-:Y:S06]  /*1b20*/  BRA `(.L_x_116) ;  /* 0x0000000000147947 */ /* 0x000fec0003800000 */
.L_x_110:
[----:B------:R-:W-:Y:S01]  /*1b30*/  LOP3.LUT R0, R16, 0x80000000, R15, 0x48, !PT ;  /* 0x8000000010007812 */ /* 0x000fe200078e480f */
[----:B------:R-:W-:Y:S06]  /*1b40*/  BRA `(.L_x_116) ;  /* 0x00000000000c7947 */ /* 0x000fec0003800000 */
.L_x_109:
[----:B------:R-:W0:Y:S01]  /*1b50*/  MUFU.RSQ R0, -QNAN ;  /* 0xffc0000000007908 */ /* 0x000e220000001400 */
[----:B------:R-:W-:Y:S05]  /*1b60*/  BRA `(.L_x_116) ;  /* 0x0000000000047947 */ /* 0x000fea0003800000 */
.L_x_108:
[----:B------:R-:W-:-:S07]  /*1b70*/  FADD.FTZ R0, R0, R3 ;  /* 0x0000000300007221 */ /* 0x000fce0000010000 */
.L_x_116:
[----:B------:R-:W-:Y:S05]  /*1b80*/  BSYNC.RECONVERGENT B4 ;  /* 0x0000000000047941 */ /* 0x000fea0003800200 */
.L_x_106:
[----:B------:R-:W-:-:S04]  /*1b90*/  IMAD.MOV.U32 R13, RZ, RZ, 0x0 ;  /* 0x00000000ff0d7424 */ /* 0x000fc800078e00ff */
[----:B0-----:R-:W-:Y:S05]  /*1ba0*/  RET.REL.NODEC R12 `(_ZN9alphazero4mcts19treeTraversalKernelEPKfPKiS2_S4_S4_S4_PKbS6_PiS7_S7_Pffiiii) ;  /* 0xffffffe40c147950 */ /* 0x001fea0003c3ffff */
.L_x_117:
        /* <DEDUP_REMOVED lines=13> */
.L_x_123:


//--------------------- .text._ZN3cub18CUB_300001_SM_10006detail11EmptyKernelIvEEvv --------------------------
	.section	.text._ZN3cub18CUB_300001_SM_10006detail11EmptyKernelIvEEvv,"ax",@progbits
	.align	128
        .global         _ZN3cub18CUB_300001_SM_10006detail11EmptyKernelIvEEvv
        .type           _ZN3cub18CUB_300001_SM_10006detail11EmptyKernelIvEEvv,@function
        .size           _ZN3cub18CUB_300001_SM_10006detail11EmptyKernelIvEEvv,(.L_x_127 - _ZN3cub18CUB_300001_SM_10006detail11EmptyKernelIvEEvv)
        .other          _ZN3cub18CUB_300001_SM_10006detail11EmptyKernelIvEEvv,@"STO_CUDA_ENTRY STV_DEFAULT"
_ZN3cub18CUB_300001_SM_10006detail11EmptyKernelIvEEvv:
.text._ZN3cub18CUB_300001_SM_10006detail11EmptyKernelIvEEvv:
[----:B------:R-:W-:Y:S01]  /*0000*/  LDC R1, c[0x0][0x37c] ;  /* 0x0000df00ff017b82 */ /* 0x000fe20000000800 */
[----:B------:R-:W-:Y:S05]  /*0010*/  EXIT ;  /* 0x000000000000794d */ /* 0x000fea0003800000 */
.L_x_118:
        /* <DEDUP_REMOVED lines=14> */
.L_x_127:


//--------------------- .nv.shared.reserved.0     --------------------------
	.section	.nv.shared.reserved.0,"aw",@nobits
	.weak		__nv_reservedSMEM_offset_0_alias
	.size		__nv_reservedSMEM_offset_0_alias, 0, 64
	.other		__nv_reservedSMEM_offset_0_alias,@"STO_CUDA_RESERVED_SHARED STV_DEFAULT"
__nv_reservedSMEM_offset_0_alias:
	.zero		0
	.zero		64


//--------------------- .nv.global                --------------------------
	.section	.nv.global,"aw",@nobits
.nv.global:
	.type		_ZN34_INTERNAL_1be2cdba_4_k_cu_7abb5bce6thrust24THRUST_300001_SM_1000_NS12placeholders2_5E,@object
	.size		_ZN34_INTERNAL_1be2cdba_4_k_cu_7abb5bce6thrust24THRUST_300001_SM_1000_NS12placeholders2_5E,(_ZN34_INTERNAL_1be2cdba_4_k_cu_7abb5bce4cuda3std3__45__cpo6cbeginE - _ZN34_INTERNAL_1be2cdba_4_k_cu_7abb5bce6thrust24THRUST_300001_SM_1000_NS12placeholders2_5E)
_ZN34_INTERNAL_1be2cdba_4_k_cu_7abb5bce6thrust24THRUST_300001_SM_1000_NS12placeholders2_5E:
	.zero		1
	.type		_ZN34_INTERNAL_1be2cdba_4_k_cu_7abb5bce4cuda3std3__45__cpo6cbeginE,@object
	.size		_ZN34_INTERNAL_1be2cdba_4_k_cu_7abb5bce4cuda3std3__45__cpo6cbeginE,(_ZN34_INTERNAL_1be2cdba_4_k_cu_7abb5bce4cuda3std6ranges3__45__cpo6cbeginE - _ZN34_INTERNAL_1be2cdba_4_k_cu_7abb5bce4cuda3std3__45__cpo6cbeginE)
_ZN34_INTERNAL_1be2cdba_4_k_cu_7abb5bce4cuda3std3__45__cpo6cbeginE:
	.zero		1
	.type		_ZN34_INTERNAL_1be2cdba_4_k_cu_7abb5bce4cuda3std6ranges3__45__cpo6cbeginE,@object
	.size		_ZN34_INTERNAL_1be2cdba_4_k_cu_7abb5bce4cuda3std6ranges3__45__cpo6cbeginE,(_ZN34_INTERNAL_1be2cdba_4_k_cu_7abb5bce4cuda3std3__48in_placeE - _ZN34_INTERNAL_1be2cdba_4_k_cu_7abb5bce4cuda3std6ranges3__45__cpo6cbeginE)
_ZN34_INTERNAL_1be2cdba_4_k_cu_7abb5bce4cuda3std6ranges3__45__cpo6cbeginE:
	.zero		1
	.type		_ZN34_INTERNAL_1be2cdba_4_k_cu_7abb5bce4cuda3std3__48in_placeE,@object
	.size		_ZN34_INTERNAL_1be2cdba_4_k_cu_7abb5bce4cuda3std3__48in_placeE,(_ZN34_INTERNAL_1be2cdba_4_k_cu_7abb5bce4cuda3std6ranges3__45__cpo4sizeE - _ZN34_INTERNAL_1be2cdba_4_k_cu_7abb5bce4cuda3std3__48in_placeE)
_ZN34_INTERNAL_1be2cdba_4_k_cu_7abb5bce4cuda3std3__48in_placeE:
	.zero		1
	.type		_ZN34_INTERNAL_1be2cdba_4_k_cu_7abb5bce4cuda3std6ranges3__45__cpo4sizeE,@object
	.size		_ZN34_INTERNAL_1be2cdba_4_k_cu_7abb5bce4cuda3std6ranges3__45__cpo4sizeE,(_ZN34_INTERNAL_1be2cdba_4_k_cu_7abb5bce6thrust24THRUST_300001_SM_1000_NS12placeholders2_9E - _ZN34_INTERNAL_1be2cdba_4_k_cu_7abb5bce4cuda3std6ranges3__45__cpo4sizeE)
_ZN34_INTERNAL_1be2cdba_4_k_cu_7abb5bce4cuda3std6ranges3__45__cpo4sizeE:
	.zero		1
	.type		_ZN34_INTERNAL_1be2cdba_4_k_cu_7abb5bce6thrust24THRUST_300001_SM_1000_NS12placeholders2_9E,@object
	.size		_ZN34_INTERNAL_1be2cdba_4_k_cu_7abb5bce6thrust24THRUST_300001_SM_1000_NS12placeholders2_9E,(_ZN34_INTERNAL_1be2cdba_4_k_cu_7abb5bce4cuda3std3__45__cpo7crbeginE - _ZN34_INTERNAL_1be2cdba_4_k_cu_7abb5bce6thrust24THRUST_300001_SM_1000_NS12placeholders2_9E)
_ZN34_INTERNAL_1be2cdba_4_k_cu_7abb5bce6thrust24THRUST_300001_SM_1000_NS12placeholders2_9E:
	.zero		1
	.type		_ZN34_INTERNAL_1be2cdba_4_k_cu_7abb5bce4cuda3std3__45__cpo7crbeginE,@object
	.size		_ZN34_INTERNAL_1be2cdba_4_k_cu_7abb5bce4cuda3std3__45__cpo7crbeginE,(_ZN34_INTERNAL_1be2cdba_4_k_cu_7abb5bce4cuda3std6ranges3__45__cpo4nextE - _ZN34_INTERNAL_1be2cdba_4_k_cu_7abb5bce4cuda3std3__45__cpo7crbeginE)
_ZN34_INTERNAL_1be2cdba_4_k_cu_7abb5bce4cuda3std3__45__cpo7crbeginE:
	.zero		1
	.type		_ZN34_INTERNAL_1be2cdba_4_k_cu_7abb5bce4cuda3std6ranges3__45__cpo4nextE,@object
	.size		_ZN34_INTERNAL_1be2cdba_4_k_cu_7abb5bce4cuda3std6ranges3__45__cpo4nextE,(_ZN34_INTERNAL_1be2cdba_4_k_cu_7abb5bce4cuda3std6ranges3__45__cpo4swapE - _ZN34_INTERNAL_1be2cdba_4_k_cu_7abb5bce4cuda3std6ranges3__45__cpo4nextE)
_ZN34_INTERNAL_1be2cdba_4_k_cu_7abb5bce4cuda3std6ranges3__45__cpo4nextE:
	.zero		1
	.type		_ZN34_INTERNAL_1be2cdba_4_k_cu_7abb5bce4cuda3std6ranges3__45__cpo4swapE,@object
	.size		_ZN34_INTERNAL_1be2cdba_4_k_cu_7abb5bce4cuda3std6ranges3__45__cpo4swapE,(_ZN34_INTERNAL_1be2cdba_4_k_cu_7abb5bce6thrust24THRUST_300001_SM_1000_NS12placeholders2_1E - _ZN34_INTERNAL_1be2cdba_4_k_cu_7abb5bce4cuda3std6ranges3__45__cpo4swapE)
_ZN34_INTERNAL_1be2cdba_4_k_cu_7abb5bce4cuda3std6ranges3__45__cpo4swapE:
	.zero		1
	.type		_ZN34_INTERNAL_1be2cdba_4_k_cu_7abb5bce6thrust24THRUST_300001_SM_1000_NS12placeholders2_1E,@object
	.size		_ZN34_INTERNAL_1be2cdba_4_k_cu_7abb5bce6thrust24THRUST_300001_SM_1000_NS12placeholders2_1E,(_ZN34_INTERNAL_1be2cdba_4_k_cu_7abb5bce6thrust24THRUST_300001_SM_1000_NS12placeholders2_3E - _ZN34_INTERNAL_1be2cdba_4_k_cu_7abb5bce6thrust24THRUST_300001_SM_1000_NS12placeholders2_1E)
_ZN34_INTERNAL_1be2cdba_4_k_cu_7abb5bce6thrust24THRUST_300001_SM_1000_NS12placeholders2_1E:
	.zero		1
	.type		_ZN34_INTERNAL_1be2cdba_4_k_cu_7abb5bce6thrust24THRUST_300001_SM_1000_NS12placeholders2_3E,@object
	.size		_ZN34_INTERNAL_1be2cdba_4_k_cu_7abb5bce6thrust24THRUST_300001_SM_1000_NS12placeholders2_3E,(_ZN34_INTERNAL_1be2cdba_4_k_cu_7abb5bce4cuda3std3__45__cpo5beginE - _ZN34_INTERNAL_1be2cdba_4_k_cu_7abb5bce6thrust24THRUST_300001_SM_1000_NS12placeholders2_3E)
_ZN34_INTERNAL_1be2cdba_4_k_cu_7abb5bce6thrust24THRUST_300001_SM_1000_NS12placeholders2_3E:
	.zero		1
	.type		_ZN34_INTERNAL_1be2cdba_4_k_cu_7abb5bce4cuda3std3__45__cpo5beginE,@object
	.size		_ZN34_INTERNAL_1be2cdba_4_k_cu_7abb5bce4cuda3std3__45__cpo5beginE,(_ZN34_INTERNAL_1be2cdba_4_k_cu_7abb5bce4cuda3std6ranges3__45__cpo5beginE - _ZN34_INTERNAL_1be2cdba_4_k_cu_7abb5bce4cuda3std3__45__cpo5beginE)
_ZN34_INTERNAL_1be2cdba_4_k_cu_7abb5bce4cuda3std3__45__cpo5beginE:
	.zero		1
	.type		_ZN34_INTERNAL_1be2cdba_4_k_cu_7abb5bce4cuda3std6ranges3__45__cpo5beginE,@object
	.size		_ZN34_INTERNAL_1be2cdba_4_k_cu_7abb5bce4cuda3std6ranges3__45__cpo5beginE,(_ZN34_INTERNAL_1be2cdba_4_k_cu_7abb5bce4cuda3std3__436_GLOBAL__N__1be2cdba_4_k_cu_7abb5bce6ignoreE - _ZN34_INTERNAL_1be2cdba_4_k_cu_7abb5bce4cuda3std6ranges3__45__cpo5beginE)
_ZN34_INTERNAL_1be2cdba_4_k_cu_7abb5bce4cuda3std6ranges3__45__cpo5beginE:
	.zero		1
	.type		_ZN34_INTERNAL_1be2cdba_4_k_cu_7abb5bce4cuda3std3__436_GLOBAL__N__1be2cdba_4_k_cu_7abb5bce6ignoreE,@object
	.size		_ZN34_INTERNAL_1be2cdba_4_k_cu_7abb5bce4cuda3std3__436_GLOBAL__N__1be2cdba_4_k_cu_7abb5bce6ignoreE,(_ZN34_INTERNAL_1be2cdba_4_k_cu_7abb5bce4cuda3std6ranges3__45__cpo4dataE - _ZN34_INTERNAL_1be2cdba_4_k_cu_7abb5bce4cuda3std3__436_GLOBAL__N__1be2cdba_4_k_cu_7abb5bce6ignoreE)
_ZN34_INTERNAL_1be2cdba_4_k_cu_7abb5bce4cuda3std3__436_GLOBAL__N__1be2cdba_4_k_cu_7abb5bce6ignoreE:
	.zero		1
	.type		_ZN34_INTERNAL_1be2cdba_4_k_cu_7abb5bce4cuda3std6ranges3__45__cpo4dataE,@object
	.size		_ZN34_INTERNAL_1be2cdba_4_k_cu_7abb5bce4cuda3std6ranges3__45__cpo4dataE,(_ZN34_INTERNAL_1be2cdba_4_k_cu_7abb5bce6thrust24THRUST_300001_SM_1000_NS12placeholders2_7E - _ZN34_INTERNAL_1be2cdba_4_k_cu_7abb5bce4cuda3std6ranges3__45__cpo4dataE)
_ZN34_INTERNAL_1be2cdba_4_k_cu_7abb5bce4cuda3std6ranges3__45__cpo4dataE:
	.zero		1
	.type		_ZN34_INTERNAL_1be2cdba_4_k_cu_7abb5bce6thrust24THRUST_300001_SM_1000_NS12placeholders2_7E,@object
	.size		_ZN34_INTERNAL_1be2cdba_4_k_cu_7abb5bce6thrust24THRUST_300001_SM_1000_NS12placeholders2_7E,(_ZN34_INTERNAL_1be2cdba_4_k_cu_7abb5bce4cuda3std3__45__cpo6rbeginE - _ZN34_INTERNAL_1be2cdba_4_k_cu_7abb5bce6thrust24THRUST_300001_SM_1000_NS12placeholders2_7E)
_ZN34_INTERNAL_1be2cdba_4_k_cu_7abb5bce6thrust24THRUST_300001_SM_1000_NS12placeholders2_7E:
	.zero		1
	.type		_ZN34_INTERNAL_1be2cdba_4_k_cu_7abb5bce4cuda3std3__45__cpo6rbeginE,@object
	.size		_ZN34_INTERNAL_1be2cdba_4_k_cu_7abb5bce4cuda3std3__45__cpo6rbeginE,(_ZN34_INTERNAL_1be2cdba_4_k_cu_7abb5bce4cuda3std6ranges3__45__cpo7advanceE - _ZN34_INTERNAL_1be2cdba_4_k_cu_7abb5bce4cuda3std3__45__cpo6rbeginE)
_ZN34_INTERNAL_1be2cdba_4_k_cu_7abb5bce4cuda3std3__45__cpo6rbeginE:
	.zero		1
	.type		_ZN34_INTERNAL_1be2cdba_4_k_cu_7abb5bce4cuda3std6ranges3__45__cpo7advanceE,@object
	.size		_ZN34_INTERNAL_1be2cdba_4_k_cu_7abb5bce4cuda3std6ranges3__45__cpo7advanceE,(_ZN34_INTERNAL_1be2cdba_4_k_cu_7abb5bce4cuda3std3__47nulloptE - _ZN34_INTERNAL_1be2cdba_4_k_cu_7abb5bce4cuda3std6ranges3__45__cpo7advanceE)
_ZN34_INTERNAL_1be2cdba_4_k_cu_7abb5bce4cuda3std6ranges3__45__cpo7advanceE:
	.zero		1
	.type		_ZN34_INTERNAL_1be2cdba_4_k_cu_7abb5bce4cuda3std3__47nulloptE,@object
	.size		_ZN34_INTERNAL_1be2cdba_4_k_cu_7abb5bce4cuda3std3__47nulloptE,(_ZN34_INTERNAL_1be2cdba_4_k_cu_7abb5bce4cuda3std6ranges3__45__cpo8distanceE - _ZN34_INTERNAL_1be2cdba_4_k_cu_7abb5bce4cuda3std3__47nulloptE)
_ZN34_INTERNAL_1be2cdba_4_k_cu_7abb5bce4cuda3std3__47nulloptE:
	.zero		1
	.type		_ZN34_INTERNAL_1be2cdba_4_k_cu_7abb5bce4cuda3std6ranges3__45__cpo8distanceE,@object
	.size		_ZN34_INTERNAL_1be2cdba_4_k_cu_7abb5bce4cuda3std6ranges3__45__cpo8distanceE,(_ZN34_INTERNAL_1be2cdba_4_k_cu_7abb5bce6thrust24THRUST_300001_SM_1000_NS12placeholders2_6E - _ZN34_INTERNAL_1be2cdba_4_k_cu_7abb5bce4cuda3std6ranges3__45__cpo8distanceE)
_ZN34_INTERNAL_1be2cdba_4_k_cu_7abb5bce4cuda3std6ranges3__45__cpo8distanceE:
	.zero		1
	.type		_ZN34_INTERNAL_1be2cdba_4_k_cu_7abb5bce6thrust24THRUST_300001_SM_1000_NS12placeholders2_6E,@object
	.size		_ZN34_INTERNAL_1be2cdba_4_k_cu_7abb5bce6thrust24THRUST_300001_SM_1000_NS12placeholders2_6E,(_ZN34_INTERNAL_1be2cdba_4_k_cu_7abb5bce4cuda3std3__45__cpo4cendE - _ZN34_INTERNAL_1be2cdba_4_k_cu_7abb5bce6thrust24THRUST_300001_SM_1000_NS12placeholders2_6E)
_ZN34_INTERNAL_1be2cdba_4_k_cu_7abb5bce6thrust24THRUST_300001_SM_1000_NS12placeholders2_6E:
	.zero		1
	.type		_ZN34_INTERNAL_1be2cdba_4_k_cu_7abb5bce4cuda3std3__45__cpo4cendE,@object
	.size		_ZN34_INTERNAL_1be2cdba_4_k_cu_7abb5bce4cuda3std3__45__cpo4cendE,(_ZN34_INTERNAL_1be2cdba_4_k_cu_7abb5bce4cuda3std6ranges3__45__cpo4cendE - _ZN34_INTERNAL_1be2cdba_4_k_cu_7abb5bce4cuda3std3__45__cpo4cendE)
_ZN34_INTERNAL_1be2cdba_4_k_cu_7abb5bce4cuda3std3__45__cpo4cendE:
	.zero		1
	.type		_ZN34_INTERNAL_1be2cdba_4_k_cu_7abb5bce4cuda3std6ranges3__45__cpo4cendE,@object
	.size		_ZN34_INTERNAL_1be2cdba_4_k_cu_7abb5bce4cuda3std6ranges3__45__cpo4cendE,(_ZN34_INTERNAL_1be2cdba_4_k_cu_7abb5bce4cuda3std3__420unreachable_sentinelE - _ZN34_INTERNAL_1be2cdba_4_k_cu_7abb5bce4cuda3std6ranges3__45__cpo4cendE)
_ZN34_INTERNAL_1be2cdba_4_k_cu_7abb5bce4cuda3std6ranges3__45__cpo4cendE:
	.zero		1
	.type		_ZN34_INTERNAL_1be2cdba_4_k_cu_7abb5bce4cuda3std3__420unreachable_sentinelE,@object
	.size		_ZN34_INTERNAL_1be2cdba_4_k_cu_7abb5bce4cuda3std3__420unreachable_sentinelE,(_ZN34_INTERNAL_1be2cdba_4_k_cu_7abb5bce4cuda3std6ranges3__45__cpo5ssizeE - _ZN34_INTERNAL_1be2cdba_4_k_cu_7abb5bce4cuda3std3__420unreachable_sentinelE)
_ZN34_INTERNAL_1be2cdba_4_k_cu_7abb5bce4cuda3std3__420unreachable_sentinelE:
	.zero		1
	.type		_ZN34_INTERNAL_1be2cdba_4_k_cu_7abb5bce4cuda3std6ranges3__45__cpo5ssizeE,@object
	.size		_ZN34_INTERNAL_1be2cdba_4_k_cu_7abb5bce4cuda3std6ranges3__45__cpo5ssizeE,(_ZN34_INTERNAL_1be2cdba_4_k_cu_7abb5bce6thrust24THRUST_300001_SM_1000_NS12placeholders3_10E - _ZN34_INTERNAL_1be2cdba_4_k_cu_7abb5bce4cuda3std6ranges3__45__cpo5ssizeE)
_ZN34_INTERNAL_1be2cdba_4_k_cu_7abb5bce4cuda3std6ranges3__45__cpo5ssizeE:
	.zero		1
	.type		_ZN34_INTERNAL_1be2cdba_4_k_cu_7abb5bce6thrust24THRUST_300001_SM_1000_NS12placeholders3_10E,@object
	.size		_ZN34_INTERNAL_1be2cdba_4_k_cu_7abb5bce6thrust24THRUST_300001_SM_1000_NS12placeholders3_10E,(_ZN34_INTERNAL_1be2cdba_4_k_cu_7abb5bce4cuda3std3__45__cpo5crendE - _ZN34_INTERNAL_1be2cdba_4_k_cu_7abb5bce6thrust24THRUST_300001_SM_1000_NS12placeholders3_10E)
_ZN34_INTERNAL_1be2cdba_4_k_cu_7abb5bce6thrust24THRUST_300001_SM_1000_NS12placeholders3_10E:
	.zero		1
	.type		_ZN34_INTERNAL_1be2cdba_4_k_cu_7abb5bce4cuda3std3__45__cpo5crendE,@object
	.size		_ZN34_INTERNAL_1be2cdba_4_k_cu_7abb5bce4cuda3std3__45__cpo5crendE,(_ZN34_INTERNAL_1be2cdba_4_k_cu_7abb5bce4cuda3std6ranges3__45__cpo4prevE - _ZN34_INTERNAL_1be2cdba_4_k_cu_7abb5bce4cuda3std3__45__cpo5crendE)
_ZN34_INTERNAL_1be2cdba_4_k_cu_7abb5bce4cuda3std3__45__cpo5crendE:
	.zero		1
	.type		_ZN34_INTERNAL_1be2cdba_4_k_cu_7abb5bce4cuda3std6ranges3__45__cpo4prevE,@object
	.size		_ZN34_INTERNAL_1be2cdba_4_k_cu_7abb5bce4cuda3std6ranges3__45__cpo4prevE,(_ZN34_INTERNAL_1be2cdba_4_k_cu_7abb5bce4cuda3std6ranges3__45__cpo9iter_moveE - _ZN34_INTERNAL_1be2cdba_4_k_cu_7abb5bce4cuda3std6ranges3__45__cpo4prevE)
_ZN34_INTERNAL_1be2cdba_4_k_cu_7abb5bce4cuda3std6ranges3__45__cpo4prevE:
	.zero		1
	.type		_ZN34_INTERNAL_1be2cdba_4_k_cu_7abb5bce4cuda3std6ranges3__45__cpo9iter_moveE,@object
	.size		_ZN34_INTERNAL_1be2cdba_4_k_cu_7abb5bce4cuda3std6ranges3__45__cpo9iter_moveE,(_ZN34_INTERNAL_1be2cdba_4_k_cu_7abb5bce6thrust24THRUST_300001_SM_1000_NS12placeholders2_2E - _ZN34_INTERNAL_1be2cdba_4_k_cu_7abb5bce4cuda3std6ranges3__45__cpo9iter_moveE)
_ZN34_INTERNAL_1be2cdba_4_k_cu_7abb5bce4cuda3std6ranges3__45__cpo9iter_moveE:
	.zero		1
	.type		_ZN34_INTERNAL_1be2cdba_4_k_cu_7abb5bce6thrust24THRUST_300001_SM_1000_NS12placeholders2_2E,@object
	.size		_ZN34_INTERNAL_1be2cdba_4_k_cu_7abb5bce6thrust24THRUST_300001_SM_1000_NS12placeholders2_2E,(_ZN34_INTERNAL_1be2cdba_4_k_cu_7abb5bce6thrust24THRUST_300001_SM_1000_NS12placeholders2_4E - _ZN34_INTERNAL_1be2cdba_4_k_cu_7abb5bce6thrust24THRUST_300001_SM_1000_NS12placeholders2_2E)
_ZN34_INTERNAL_1be2cdba_4_k_cu_7abb5bce6thrust24THRUST_300001_SM_1000_NS12placeholders2_2E:
	.zero		1
	.type		_ZN34_INTERNAL_1be2cdba_4_k_cu_7abb5bce6thrust24THRUST_300001_SM_1000_NS12placeholders2_4E,@object
	.size		_ZN34_INTERNAL_1be2cdba_4_k_cu_7abb5bce6thrust24THRUST_300001_SM_1000_NS12placeholders2_4E,(_ZN34_INTERNAL_1be2cdba_4_k_cu_7abb5bce4cuda3std3__45__cpo3endE - _ZN34_INTERNAL_1be2cdba_4_k_cu_7abb5bce6thrust24THRUST_300001_SM_1000_NS12placeholders2_4E)
_ZN34_INTERNAL_1be2cdba_4_k_cu_7abb5bce6thrust24THRUST_300001_SM_1000_NS12placeholders2_4E:
	.zero		1
	.type		_ZN34_INTERNAL_1be2cdba_4_k_cu_7abb5bce4cuda3std3__45__cpo3endE,@object
	.size		_ZN34_INTERNAL_1be2cdba_4_k_cu_7abb5bce4cuda3std3__45__cpo3endE,(_ZN34_INTERNAL_1be2cdba_4_k_cu_7abb5bce4cuda3std6ranges3__45__cpo3endE - _ZN34_INTERNAL_1be2cdba_4_k_cu_7abb5bce4cuda3std3__45__cpo3endE)
_ZN34_INTERNAL_1be2cdba_4_k_cu_7abb5bce4cuda3std3__45__cpo3endE:
	.zero		1
	.type		_ZN34_INTERNAL_1be2cdba_4_k_cu_7abb5bce4cuda3std6ranges3__45__cpo3endE,@object
	.size		_ZN34_INTERNAL_1be2cdba_4_k_cu_7abb5bce4cuda3std6ranges3__45__cpo3endE,(_ZN34_INTERNAL_1be2cdba_4_k_cu_7abb5bce4cuda3std3__419piecewise_constructE - _ZN34_INTERNAL_1be2cdba_4_k_cu_7abb5bce4cuda3std6ranges3__45__cpo3endE)
_ZN34_INTERNAL_1be2cdba_4_k_cu_7abb5bce4cuda3std6ranges3__45__cpo3endE:
	.zero		1
	.type		_ZN34_INTERNAL_1be2cdba_4_k_cu_7abb5bce4cuda3std3__419piecewise_constructE,@object
	.size		_ZN34_INTERNAL_1be2cdba_4_k_cu_7abb5bce4cuda3std3__419piecewise_constructE,(_ZN34_INTERNAL_1be2cdba_4_k_cu_7abb5bce4cuda3std6ranges3__45__cpo5cdataE - _ZN34_INTERNAL_1be2cdba_4_k_cu_7abb5bce4cuda3std3__419piecewise_constructE)
_ZN34_INTERNAL_1be2cdba_4_k_cu_7abb5bce4cuda3std3__419piecewise_constructE:
	.zero		1
	.type		_ZN34_INTERNAL_1be2cdba_4_k_cu_7abb5bce4cuda3std6ranges3__45__cpo5cdataE,@object
	.size		_ZN34_INTERNAL_1be2cdba_4_k_cu_7abb5bce4cuda3std6ranges3__45__cpo5cdataE,(_ZN34_INTERNAL_1be2cdba_4_k_cu_7abb5bce6thrust24THRUST_300001_SM_1000_NS12placeholders2_8E - _ZN34_INTERNAL_1be2cdba_4_k_cu_7abb5bce4cuda3std6ranges3__45__cpo5cdataE)
_ZN34_INTERNAL_1be2cdba_4_k_cu_7abb5bce4cuda3std6ranges3__45__cpo5cdataE:
	.zero		1
	.type		_ZN34_INTERNAL_1be2cdba_4_k_cu_7abb5bce6thrust24THRUST_300001_SM_1000_NS12placeholders2_8E,@object
	.size		_ZN34_INTERNAL_1be2cdba_4_k_cu_7abb5bce6thrust24THRUST_300001_SM_1000_NS12placeholders2_8E,(_ZN34_INTERNAL_1be2cdba_4_k_cu_7abb5bce4cuda3std3__45__cpo4rendE - _ZN34_INTERNAL_1be2cdba_4_k_cu_7abb5bce6thrust24THRUST_300001_SM_1000_NS12placeholders2_8E)
_ZN34_INTERNAL_1be2cdba_4_k_cu_7abb5bce6thrust24THRUST_300001_SM_1000_NS12placeholders2_8E:
	.zero		1
	.type		_ZN34_INTERNAL_1be2cdba_4_k_cu_7abb5bce4cuda3std3__45__cpo4rendE,@object
	.size		_ZN34_INTERNAL_1be2cdba_4_k_cu_7abb5bce4cuda3std3__45__cpo4rendE,(_ZN34_INTERNAL_1be2cdba_4_k_cu_7abb5bce4cuda3std6ranges3__45__cpo9iter_swapE - _ZN34_INTERNAL_1be2cdba_4_k_cu_7abb5bce4cuda3std3__45__cpo4rendE)
_ZN34_INTERNAL_1be2cdba_4_k_cu_7abb5bce4cuda3std3__45__cpo4rendE:
	.zero		1
	.type		_ZN34_INTERNAL_1be2cdba_4_k_cu_7abb5bce4cuda3std6ranges3__45__cpo9iter_swapE,@object
	.size		_ZN34_INTERNAL_1be2cdba_4_k_cu_7abb5bce4cuda3std6ranges3__45__cpo9iter_swapE,(_ZN34_INTERNAL_1be2cdba_4_k_cu_7abb5bce4cuda3std3__48unexpectE - _ZN34_INTERNAL_1be2cdba_4_k_cu_7abb5bce4cuda3std6ranges3__45__cpo9iter_swapE)
_ZN34_INTERNAL_1be2cdba_4_k_cu_7abb5bce4cuda3std6ranges3__45__cpo9iter_swapE:
	.zero		1
	.type		_ZN34_INTERNAL_1be2cdba_4_k_cu_7abb5bce4cuda3std3__48unexpectE,@object
	.size		_ZN34_INTERNAL_1be2cdba_4_k_cu_7abb5bce4cuda3std3__48unexpectE,(_ZN34_INTERNAL_1be2cdba_4_k_cu_7abb5bce6thrust24THRUST_300001_SM_1000_NS6system6detail10sequential3seqE - _ZN34_INTERNAL_1be2cdba_4_k_cu_7abb5bce4cuda3std3__48unexpectE)
_ZN34_INTERNAL_1be2cdba_4_k_cu_7abb5bce4cuda3std3__48unexpectE:
	.zero		1
	.type		_ZN34_INTERNAL_1be2cdba_4_k_cu_7abb5bce6thrust24THRUST_300001_SM_1000_NS6system6detail10sequential3seqE,@object
	.size		_ZN34_INTERNAL_1be2cdba_4_k_cu_7abb5bce6thrust24THRUST_300001_SM_1000_NS6system6detail10sequential3seqE,(.L_29 - _ZN34_INTERNAL_1be2cdba_4_k_cu_7abb5bce6thrust24THRUST_300001_SM_1000_NS6system6detail10sequential3seqE)
_ZN34_INTERNAL_1be2cdba_4_k_cu_7abb5bce6thrust24THRUST_300001_SM_1000_NS6system6detail10sequential3seqE:
	.zero		1
.L_29:


//--------------------- .nv.constant0._ZN9alphazero4mcts32treeTraversalWarpOptimizedKernelEPKfPKiS2_S4_S4_S4_PKbS6_PiS7_S7_Pffiiii --------------------------
	.section	.nv.constant0._ZN9alphazero4mcts32treeTraversalWarpOptimizedKernelEPKfPKiS2_S4_S4_S4_PKbS6_PiS7_S7_Pffiiii,"a",@progbits
	.sectionflags	@""
	.align	4
.nv.constant0._ZN9alphazero4mcts32treeTraversalWarpOptimizedKernelEPKfPKiS2_S4_S4_S4_PKbS6_PiS7_S7_Pffiiii:
	.zero		1012


//--------------------- .nv.constant0._ZN9alphazero4mcts21backpropagationKernelEPfPiS2_S2_PKiS4_PKfiiii --------------------------
	.section	.nv.constant0._ZN9alphazero4mcts21backpropagationKernelEPfPiS2_S2_PKiS4_PKfiiii,"a",@progbits
	.sectionflags	@""
	.align	4
.nv.constant0._ZN9alphazero4mcts21backpropagationKernelEPfPiS2_S2_PKiS4_PKfiiii:
	.zero		968


//--------------------- .nv.constant0._ZN9alphazero4mcts19treeTraversalKernelEPKfPKiS2_S4_S4_S4_PKbS6_PiS7_S7_Pffiiii --------------------------
	.section	.nv.constant0._ZN9alphazero4mcts19treeTraversalKernelEPKfPKiS2_S4_S4_S4_PKbS6_PiS7_S7_Pffiiii,"a",@progbits
	.sectionflags	@""
	.align	4
.nv.constant0._ZN9alphazero4mcts19treeTraversalKernelEPKfPKiS2_S4_S4_S4_PKbS6_PiS7_S7_Pffiiii:
	.zero		1012


//--------------------- .nv.constant0._ZN3cub18CUB_300001_SM_10006detail11EmptyKernelIvEEvv --------------------------
	.section	.nv.constant0._ZN3cub18CUB_300001_SM_10006detail11EmptyKernelIvEEvv,"a",@progbits
	.sectionflags	@""
	.align	4
.nv.constant0._ZN3cub18CUB_300001_SM_10006detail11EmptyKernelIvEEvv:
	.zero		896


//--------------------- SYMBOLS --------------------------

	.type		.nv.reservedSmem.offset0,@object
	.size		.nv.reservedSmem.offset0,0x4
